	.target	sm_100a

	.elftype	@"ET_EXEC"


//--------------------- .note.nv.tkinfo           --------------------------
	.section	.note.nv.tkinfo,"",@"SHT_NOTE"
	.sectionflags	@"SHF_NOTE_NV_TKINFO"
	.tkinfo
        /*0018*/ 	.word	0x00000002
        /*0030*/ 	.string	""
        /*0030*/ 	.string	"ptxas"
        /*0030*/ 	.string	"Cuda compilation tools, release 13.0, V13.0.88"
        /*0030*/ 	.string	"Build cuda_13.0.r13.0/compiler.36424714_0"
        /*0030*/ 	.string	"-arch sm_100a -m 64 "



//--------------------- .note.nv.cuinfo           --------------------------
	.section	.note.nv.cuinfo,"",@"SHT_NOTE"
	.sectionflags	@"SHF_NOTE_NV_CUINFO"
        /*0018*/ 	.short	0x0002
        /*001a*/ 	.short	0x0064
        /*001c*/ 	.short	0x0082
	.zero		2


//--------------------- .nv.info                  --------------------------
	.section	.nv.info,"",@"SHT_CUDA_INFO"
	.align	4


	//----- nvinfo : EIATTR_REGCOUNT
	.align		4
        /*0000*/ 	.byte	0x04, 0x2f
        /*0002*/ 	.short	(.L_19 - .L_18)
	.align		4
.L_18:
        /*0004*/ 	.word	index@(_ZN7cutlass13device_kernelINS_4gemm6kernel13GemmUniversalIN4cute5tupleIJiiiiEEENS1_10collective13CollectiveMmaINS1_35MainloopSm100TmaUmmaWarpSpecializedILi8ELi2ELi4ENS5_IJNS4_1CILi1EEENSA_ILi8EEESB_EEEEENS5_IJNSA_ILi128EEENSA_ILi64EEESG_EEENS_10bfloat16_tENS5_IJlSB_lEEESI_SJ_NS4_8TiledMMAINS4_8MMA_AtomIJNS4_20SM100_MMA_F16BF16_SSISI_SI_fLi128ELi64ELNS4_4UMMA5MajorE0ELSO_0ELNSN_7ScaleInE0ELSP_0EEEEEENS4_6LayoutINS5_IJSB_SB_SB_EEENS5_IJNSA_ILi0EEESU_SU_EEEEENS5_IJNS4_10UnderscoreESX_SX_EEEEENS4_23SM90_TMA_LOAD_MULTICASTENS4_14ComposedLayoutINS4_7SwizzleILi3ELi4ELi3EEENS4_18smem_ptr_flag_bitsILi16EEENSS_INS5_IJSC_SG_EEENS5_IJSG_SB_EEEEEEEvNS4_8identityENS4_13SM90_TMA_LOADES19_vS1A_EENS_8epilogue10collective18CollectiveEpilogueINS1D_23Sm100TmaWarpSpecializedILi3ELi2ELi32ELb1ELb0EEEJSH_NS5_IJNSS_ISF_SB_EENSS_INSA_ILi32EEESB_EEEEESI_SJ_SI_SJ_NS1D_6fusion15FusionCallbacksIS1H_NS1M_17LinearCombinationISI_fSI_fLNS_15FloatRoundStyleE2EEESH_S1L_JEEENS4_5SM1004TMEM4LOAD26SM100_TMEM_LOAD_32dp32b32xES1B_NS11_INS12_ILi2ELi4ELi3EEES15_NSS_INS5_IJSC_S1J_EEENS5_IJS1J_SB_EEEEEEENS4_39AutoVectorizingCopyWithAssumedAlignmentILi128EEENS4_14SM90_TMA_STOREES20_S22_S22_EEEvvEEEEvNT_6ParamsE)
        /*0008*/ 	.word	0x00000077


	//----- nvinfo : EIATTR_FRAME_SIZE
	.align		4
.L_19:
        /*000c*/ 	.byte	0x04, 0x11
        /*000e*/ 	.short	(.L_21 - .L_20)
	.align		4
.L_20:
        /*0010*/ 	.word	index@($__internal_2_$__cuda_sm10x_tcgen05_guardrail_trap_unallocated_columns_being_dealloced)
        /*0014*/ 	.word	0x00000000


	//----- nvinfo : EIATTR_FRAME_SIZE
	.align		4
.L_21:
        /*0018*/ 	.byte	0x04, 0x11
        /*001a*/ 	.short	(.L_23 - .L_22)
	.align		4
.L_22:
        /*001c*/ 	.word	index@($__internal_1_$__cuda_sm10x_tcgen05_guardrail_trap_phase_invalid_during_alloc)
        /*0020*/ 	.word	0x00000000


	//----- nvinfo : EIATTR_FRAME_SIZE
	.align		4
.L_23:
        /*0024*/ 	.byte	0x04, 0x11
        /*0026*/ 	.short	(.L_25 - .L_24)
	.align		4
.L_24:
        /*0028*/ 	.word	index@($__internal_0_$__cuda_sm10x_tcgen05_guardrail_trap_col_being_dealloced_not_returned_by_alloc)
        /*002c*/ 	.word	0x00000000


	//----- nvinfo : EIATTR_FRAME_SIZE
	.align		4
.L_25:
        /*0030*/ 	.byte	0x04, 0x11
        /*0032*/ 	.short	(.L_27 - .L_26)
	.align		4
.L_26:
        /*0034*/ 	.word	index@(_ZN7cutlass13device_kernelINS_4gemm6kernel13GemmUniversalIN4cute5tupleIJiiiiEEENS1_10collective13CollectiveMmaINS1_35MainloopSm100TmaUmmaWarpSpecializedILi8ELi2ELi4ENS5_IJNS4_1CILi1EEENSA_ILi8EEESB_EEEEENS5_IJNSA_ILi128EEENSA_ILi64EEESG_EEENS_10bfloat16_tENS5_IJlSB_lEEESI_SJ_NS4_8TiledMMAINS4_8MMA_AtomIJNS4_20SM100_MMA_F16BF16_SSISI_SI_fLi128ELi64ELNS4_4UMMA5MajorE0ELSO_0ELNSN_7ScaleInE0ELSP_0EEEEEENS4_6LayoutINS5_IJSB_SB_SB_EEENS5_IJNSA_ILi0EEESU_SU_EEEEENS5_IJNS4_10UnderscoreESX_SX_EEEEENS4_23SM90_TMA_LOAD_MULTICASTENS4_14ComposedLayoutINS4_7SwizzleILi3ELi4ELi3EEENS4_18smem_ptr_flag_bitsILi16EEENSS_INS5_IJSC_SG_EEENS5_IJSG_SB_EEEEEEEvNS4_8identityENS4_13SM90_TMA_LOADES19_vS1A_EENS_8epilogue10collective18CollectiveEpilogueINS1D_23Sm100TmaWarpSpecializedILi3ELi2ELi32ELb1ELb0EEEJSH_NS5_IJNSS_ISF_SB_EENSS_INSA_ILi32EEESB_EEEEESI_SJ_SI_SJ_NS1D_6fusion15FusionCallbacksIS1H_NS1M_17LinearCombinationISI_fSI_fLNS_15FloatRoundStyleE2EEESH_S1L_JEEENS4_5SM1004TMEM4LOAD26SM100_TMEM_LOAD_32dp32b32xES1B_NS11_INS12_ILi2ELi4ELi3EEES15_NSS_INS5_IJSC_S1J_EEENS5_IJS1J_SB_EEEEEEENS4_39AutoVectorizingCopyWithAssumedAlignmentILi128EEENS4_14SM90_TMA_STOREES20_S22_S22_EEEvvEEEEvNT_6ParamsE)
        /*0038*/ 	.word	0x00000000


	//----- nvinfo : EIATTR_MIN_STACK_SIZE
	.align		4
.L_27:
        /*003c*/ 	.byte	0x04, 0x12
        /*003e*/ 	.short	(.L_29 - .L_28)
	.align		4
.L_28:
        /*0040*/ 	.word	index@(_ZN7cutlass13device_kernelINS_4gemm6kernel13GemmUniversalIN4cute5tupleIJiiiiEEENS1_10collective13CollectiveMmaINS1_35MainloopSm100TmaUmmaWarpSpecializedILi8ELi2ELi4ENS5_IJNS4_1CILi1EEENSA_ILi8EEESB_EEEEENS5_IJNSA_ILi128EEENSA_ILi64EEESG_EEENS_10bfloat16_tENS5_IJlSB_lEEESI_SJ_NS4_8TiledMMAINS4_8MMA_AtomIJNS4_20SM100_MMA_F16BF16_SSISI_SI_fLi128ELi64ELNS4_4UMMA5MajorE0ELSO_0ELNSN_7ScaleInE0ELSP_0EEEEEENS4_6LayoutINS5_IJSB_SB_SB_EEENS5_IJNSA_ILi0EEESU_SU_EEEEENS5_IJNS4_10UnderscoreESX_SX_EEEEENS4_23SM90_TMA_LOAD_MULTICASTENS4_14ComposedLayoutINS4_7SwizzleILi3ELi4ELi3EEENS4_18smem_ptr_flag_bitsILi16EEENSS_INS5_IJSC_SG_EEENS5_IJSG_SB_EEEEEEEvNS4_8identityENS4_13SM90_TMA_LOADES19_vS1A_EENS_8epilogue10collective18CollectiveEpilogueINS1D_23Sm100TmaWarpSpecializedILi3ELi2ELi32ELb1ELb0EEEJSH_NS5_IJNSS_ISF_SB_EENSS_INSA_ILi32EEESB_EEEEESI_SJ_SI_SJ_NS1D_6fusion15FusionCallbacksIS1H_NS1M_17LinearCombinationISI_fSI_fLNS_15FloatRoundStyleE2EEESH_S1L_JEEENS4_5SM1004TMEM4LOAD26SM100_TMEM_LOAD_32dp32b32xES1B_NS11_INS12_ILi2ELi4ELi3EEES15_NSS_INS5_IJSC_S1J_EEENS5_IJS1J_SB_EEEEEEENS4_39AutoVectorizingCopyWithAssumedAlignmentILi128EEENS4_14SM90_TMA_STOREES20_S22_S22_EEEvvEEEEvNT_6ParamsE)
        /*0044*/ 	.word	0x00000000
.L_29:


//--------------------- .nv.compat                --------------------------
	.section	.nv.compat,"",@"SHT_CUDA_COMPAT_INFO"
	.align	4
        /*0000*/ 	.byte	0x02, 0x09, 0x01, 0x00, 0x02, 0x02, 0x02, 0x00, 0x02, 0x05, 0x05, 0x00, 0x03, 0x07, 0x01, 0x01
        /*0010*/ 	.byte	0x02, 0x03, 0x01, 0x00, 0x02, 0x06, 0x01, 0x00, 0x04, 0x0b, 0x08, 0x00, 0x09, 0x00, 0x00, 0x00
        /*0020*/ 	.byte	0x00, 0x00, 0x00, 0x00


//--------------------- .nv.info._ZN7cutlass13device_kernelINS_4gemm6kernel13GemmUniversalIN4cute5tupleIJiiiiEEENS1_10collective13CollectiveMmaINS1_35MainloopSm100TmaUmmaWarpSpecializedILi8ELi2ELi4ENS5_IJNS4_1CILi1EEENSA_ILi8EEESB_EEEEENS5_IJNSA_ILi128EEENSA_ILi64EEESG_EEENS_10bfloat16_tENS5_IJlSB_lEEESI_SJ_NS4_8TiledMMAINS4_8MMA_AtomIJNS4_20SM100_MMA_F16BF16_SSISI_SI_fLi128ELi64ELNS4_4UMMA5MajorE0ELSO_0ELNSN_7ScaleInE0ELSP_0EEEEEENS4_6LayoutINS5_IJSB_SB_SB_EEENS5_IJNSA_ILi0EEESU_SU_EEEEENS5_IJNS4_10UnderscoreESX_SX_EEEEENS4_23SM90_TMA_LOAD_MULTICASTENS4_14ComposedLayoutINS4_7SwizzleILi3ELi4ELi3EEENS4_18smem_ptr_flag_bitsILi16EEENSS_INS5_IJSC_SG_EEENS5_IJSG_SB_EEEEEEEvNS4_8identityENS4_13SM90_TMA_LOADES19_vS1A_EENS_8epilogue10collective18CollectiveEpilogueINS1D_23Sm100TmaWarpSpecializedILi3ELi2ELi32ELb1ELb0EEEJSH_NS5_IJNSS_ISF_SB_EENSS_INSA_ILi32EEESB_EEEEESI_SJ_SI_SJ_NS1D_6fusion15FusionCallbacksIS1H_NS1M_17LinearCombinationISI_fSI_fLNS_15FloatRoundStyleE2EEESH_S1L_JEEENS4_5SM1004TMEM4LOAD26SM100_TMEM_LOAD_32dp32b32xES1B_NS11_INS12_ILi2ELi4ELi3EEES15_NSS_INS5_IJSC_S1J_EEENS5_IJS1J_SB_EEEEEEENS4_39AutoVectorizingCopyWithAssumedAlignmentILi128EEENS4_14SM90_TMA_STOREES20_S22_S22_EEEvvEEEEvNT_6ParamsE --------------------------
	.section	.nv.info._ZN7cutlass13device_kernelINS_4gemm6kernel13GemmUniversalIN4cute5tupleIJiiiiEEENS1_10collective13CollectiveMmaINS1_35MainloopSm100TmaUmmaWarpSpecializedILi8ELi2ELi4ENS5_IJNS4_1CILi1EEENSA_ILi8EEESB_EEEEENS5_IJNSA_ILi128EEENSA_ILi64EEESG_EEENS_10bfloat16_tENS5_IJlSB_lEEESI_SJ_NS4_8TiledMMAINS4_8MMA_AtomIJNS4_20SM100_MMA_F16BF16_SSISI_SI_fLi128ELi64ELNS4_4UMMA5MajorE0ELSO_0ELNSN_7ScaleInE0ELSP_0EEEEEENS4_6LayoutINS5_IJSB_SB_SB_EEENS5_IJNSA_ILi0EEESU_SU_EEEEENS5_IJNS4_10UnderscoreESX_SX_EEEEENS4_23SM90_TMA_LOAD_MULTICASTENS4_14ComposedLayoutINS4_7SwizzleILi3ELi4ELi3EEENS4_18smem_ptr_flag_bitsILi16EEENSS_INS5_IJSC_SG_EEENS5_IJSG_SB_EEEEEEEvNS4_8identityENS4_13SM90_TMA_LOADES19_vS1A_EENS_8epilogue10collective18CollectiveEpilogueINS1D_23Sm100TmaWarpSpecializedILi3ELi2ELi32ELb1ELb0EEEJSH_NS5_IJNSS_ISF_SB_EENSS_INSA_ILi32EEESB_EEEEESI_SJ_SI_SJ_NS1D_6fusion15FusionCallbacksIS1H_NS1M_17LinearCombinationISI_fSI_fLNS_15FloatRoundStyleE2EEESH_S1L_JEEENS4_5SM1004TMEM4LOAD26SM100_TMEM_LOAD_32dp32b32xES1B_NS11_INS12_ILi2ELi4ELi3EEES15_NSS_INS5_IJSC_S1J_EEENS5_IJS1J_SB_EEEEEEENS4_39AutoVectorizingCopyWithAssumedAlignmentILi128EEENS4_14SM90_TMA_STOREES20_S22_S22_EEEvvEEEEvNT_6ParamsE,"",@"SHT_CUDA_INFO"
	.sectionflags	@""
	.align	4


	//----- nvinfo : EIATTR_CUDA_API_VERSION
	.align		4
        /*0000*/ 	.byte	0x04, 0x37
        /*0002*/ 	.short	(.L_31 - .L_30)
.L_30:
        /*0004*/ 	.word	0x00000082


	//----- nvinfo : EIATTR_KPARAM_INFO
	.align		4
.L_31:
        /*0008*/ 	.byte	0x04, 0x17
        /*000a*/ 	.short	(.L_33 - .L_32)
.L_32:
        /*000c*/ 	.word	0x00000000
        /*0010*/ 	.short	0x0000
        /*0012*/ 	.short	0x0000
        /*0014*/ 	.byte	0x00, 0xf0, 0x01, 0x20


	//----- nvinfo : EIATTR_AT_ENTRY_FRAGMENTS
	.align		4
.L_33:
        /*0018*/ 	.byte	0x04, 0x4f
        /*001a*/ 	.short	(.L_35 - .L_34)


	//   ....[0]....
.L_34:
        /*001c*/ 	.word	0x00000006


	//----- nvinfo : EIATTR_RESERVED_SMEM_USED
	.align		4
.L_35:
        /*0020*/ 	.byte	0x01, 0x41
	.zero		2


	//----- nvinfo : EIATTR_SPARSE_MMA_MASK
	.align		4
        /*0024*/ 	.byte	0x03, 0x50
        /*0026*/ 	.short	0x0000


	//----- nvinfo : EIATTR_TCGEN05_1CTA_USED
	.align		4
        /*0028*/ 	.byte	0x01, 0x51
	.zero		2


	//----- nvinfo : EIATTR_MAXREG_COUNT
	.align		4
        /*002c*/ 	.byte	0x03, 0x1b
        /*002e*/ 	.short	0x00ff


	//----- nvinfo : EIATTR_NUM_BARRIERS
	.align		4
        /*0030*/ 	.byte	0x02, 0x4c
        /*0032*/ 	.byte	0x07
	.zero		1


	//----- nvinfo : EIATTR_EXTERNS
	.align		4
        /*0034*/ 	.byte	0x04, 0x0f
        /*0036*/ 	.short	(.L_37 - .L_36)


	//   ....[0]....
	.align		4
.L_36:
        /*0038*/ 	.word	index@(__assertfail)


	//----- nvinfo : EIATTR_MERCURY_ISA_VERSION
	.align		4
.L_37:
        /*003c*/ 	.byte	0x03, 0x5f
        /*003e*/ 	.short	0x0101


	//----- nvinfo : EIATTR_INT_WARP_WIDE_INSTR_OFFSETS
	.align		4
        /*0040*/ 	.byte	0x04, 0x31
        /*0042*/ 	.short	(.L_39 - .L_38)


	//   ....[0]....
.L_38:
        /*0044*/ 	.word	0x00004100


	//   ....[1]....
        /*0048*/ 	.word	0x00004120


	//   ....[2]....
        /*004c*/ 	.word	0x00004150


	//   ....[3]....
        /*0050*/ 	.word	0x00004d30


	//   ....[4]....
        /*0054*/ 	.word	0x00004db0


	//   ....[5]....
        /*0058*/ 	.word	0x00004ec0


	//   ....[6]....
        /*005c*/ 	.word	0x00004fd0


	//----- nvinfo : EIATTR_COOP_GROUP_MASK_REGIDS
	.align		4
.L_39:
        /*0060*/ 	.byte	0x04, 0x29
        /*0062*/ 	.short	(.L_41 - .L_40)


	//   ....[0]....
.L_40:
        /*0064*/ 	.word	0xffffffff


	//   ....[1]....
        /*0068*/ 	.word	0xffffffff


	//   ....[2]....
        /*006c*/ 	.word	0xffffffff


	//   ....[3]....
        /*0070*/ 	.word	0xffffffff


	//   ....[4]....
        /*0074*/ 	.word	0xffffffff


	//   ....[5]....
        /*0078*/ 	.word	0xffffffff


	//   ....[6]....
        /*007c*/ 	.word	0xffffffff


	//   ....[7]....
        /*0080*/ 	.word	0xffffffff


	//   ....[8]....
        /*0084*/ 	.word	0xffffffff


	//   ....[9]....
        /*0088*/ 	.word	0xffffffff


	//   ....[10]....
        /*008c*/ 	.word	0xffffffff


	//   ....[11]....
        /*0090*/ 	.word	0xffffffff


	//   ....[12]....
        /*0094*/ 	.word	0xffffffff


	//   ....[13]....
        /*0098*/ 	.word	0xffffffff


	//----- nvinfo : EIATTR_COOP_GROUP_INSTR_OFFSETS
	.align		4
.L_41:
        /*009c*/ 	.byte	0x04, 0x28
        /*009e*/ 	.short	(.L_43 - .L_42)


	//   ....[0]....
.L_42:
        /*00a0*/ 	.word	0x00000080


	//   ....[1]....
        /*00a4*/ 	.word	0x000004f0


	//   ....[2]....
        /*00a8*/ 	.word	0x00000750


	//   ....[3]....
        /*00ac*/ 	.word	0x000008d0


	//   ....[4]....
        /*00b0*/ 	.word	0x000009d0


	//   ....[5]....
        /*00b4*/ 	.word	0x00000b40


	//   ....[6]....
        /*00b8*/ 	.word	0x00000ce0


	//   ....[7]....
        /*00bc*/ 	.word	0x00000e90


	//   ....[8]....
        /*00c0*/ 	.word	0x00002220


	//   ....[9]....
        /*00c4*/ 	.word	0x00003350


	//   ....[10]....
        /*00c8*/ 	.word	0x00003560


	//   ....[11]....
        /*00cc*/ 	.word	0x00003590


	//   ....[12]....
        /*00d0*/ 	.word	0x00003fe0


	//   ....[13]....
        /*00d4*/ 	.word	0x00004210


	//----- nvinfo : EIATTR_VRC_CTA_INIT_COUNT
	.align		4
.L_43:
        /*00d8*/ 	.byte	0x02, 0x4a
        /*00da*/ 	.byte	0x80
	.zero		1


	//----- nvinfo : EIATTR_SYSCALL_OFFSETS
	.align		4
        /*00dc*/ 	.byte	0x04, 0x46
        /*00de*/ 	.short	(.L_45 - .L_44)


	//   ....[0]....
.L_44:
        /*00e0*/ 	.word	0x00005cc0


	//   ....[1]....
        /*00e4*/ 	.word	0x00005db0


	//   ....[2]....
        /*00e8*/ 	.word	0x00006650


	//   ....[3]....
        /*00ec*/ 	.word	0x00007320


	//----- nvinfo : EIATTR_MBARRIER_INSTR_OFFSETS
	.align		4
.L_45:
        /*00f0*/ 	.byte	0x04, 0x39
        /*00f2*/ 	.short	(.L_47 - .L_46)


	//   ....[0]....
.L_46:
        /*00f4*/ 	.word	0x00000630
        /*00f8*/ 	.word	0x000000ff
        /*00fc*/ 	.word	0x00000000
        /*0100*/ 	.short	0x0100
        /*0102*/ 	.byte	0x04
	.zero		1


	//   ....[1]....
        /*0104*/ 	.word	0x00000640
        /*0108*/ 	.word	0x000000ff
        /*010c*/ 	.word	0x00000040
        /*0110*/ 	.short	0x0100
        /*0112*/ 	.byte	0x04
	.zero		1


	//   ....[2]....
        /*0114*/ 	.word	0x00000650
        /*0118*/ 	.word	0x000000ff
        /*011c*/ 	.word	0x00000008
        /*0120*/ 	.short	0x0100
        /*0122*/ 	.byte	0x04
	.zero		1


	//   ....[3]....
        /*0124*/ 	.word	0x00000660
        /*0128*/ 	.word	0x000000ff
        /*012c*/ 	.word	0x00000048
        /*0130*/ 	.short	0x0100
        /*0132*/ 	.byte	0x04
	.zero		1


	//   ....[4]....
        /*0134*/ 	.word	0x00000670
        /*0138*/ 	.word	0x000000ff
        /*013c*/ 	.word	0x00000010
        /*0140*/ 	.short	0x0100
        /*0142*/ 	.byte	0x04
	.zero		1


	//   ....[5]....
        /*0144*/ 	.word	0x00000680
        /*0148*/ 	.word	0x000000ff
        /*014c*/ 	.word	0x00000050
        /*0150*/ 	.short	0x0100
        /*0152*/ 	.byte	0x04
	.zero		1


	//   ....[6]....
        /*0154*/ 	.word	0x00000690
        /*0158*/ 	.word	0x000000ff
        /*015c*/ 	.word	0x00000018
        /*0160*/ 	.short	0x0100
        /*0162*/ 	.byte	0x04
	.zero		1


	//   ....[7]....
        /*0164*/ 	.word	0x000006a0
        /*0168*/ 	.word	0x000000ff
        /*016c*/ 	.word	0x00000058
        /*0170*/ 	.short	0x0100
        /*0172*/ 	.byte	0x04
	.zero		1


	//   ....[8]....
        /*0174*/ 	.word	0x000006b0
        /*0178*/ 	.word	0x000000ff
        /*017c*/ 	.word	0x00000020
        /*0180*/ 	.short	0x0100
        /*0182*/ 	.byte	0x04
	.zero		1


	//   ....[9]....
        /*0184*/ 	.word	0x000006c0
        /*0188*/ 	.word	0x000000ff
        /*018c*/ 	.word	0x00000060
        /*0190*/ 	.short	0x0100
        /*0192*/ 	.byte	0x04
	.zero		1


	//   ....[10]....
        /*0194*/ 	.word	0x000006d0
        /*0198*/ 	.word	0x000000ff
        /*019c*/ 	.word	0x00000028
        /*01a0*/ 	.short	0x0100
        /*01a2*/ 	.byte	0x04
	.zero		1


	//   ....[11]....
        /*01a4*/ 	.word	0x000006e0
        /*01a8*/ 	.word	0x000000ff
        /*01ac*/ 	.word	0x00000068
        /*01b0*/ 	.short	0x0100
        /*01b2*/ 	.byte	0x04
	.zero		1


	//   ....[12]....
        /*01b4*/ 	.word	0x000006f0
        /*01b8*/ 	.word	0x000000ff
        /*01bc*/ 	.word	0x00000030
        /*01c0*/ 	.short	0x0100
        /*01c2*/ 	.byte	0x04
	.zero		1


	//   ....[13]....
        /*01c4*/ 	.word	0x00000700
        /*01c8*/ 	.word	0x000000ff
        /*01cc*/ 	.word	0x00000070
        /*01d0*/ 	.short	0x0100
        /*01d2*/ 	.byte	0x04
	.zero		1


	//   ....[14]....
        /*01d4*/ 	.word	0x00000710
        /*01d8*/ 	.word	0x000000ff
        /*01dc*/ 	.word	0x00000038
        /*01e0*/ 	.short	0x0100
        /*01e2*/ 	.byte	0x04
	.zero		1


	//   ....[15]....
        /*01e4*/ 	.word	0x00000720
        /*01e8*/ 	.word	0x000000ff
        /*01ec*/ 	.word	0x00000078
        /*01f0*/ 	.short	0x0100
        /*01f2*/ 	.byte	0x04
	.zero		1


	//   ....[16]....
        /*01f4*/ 	.word	0x00000860
        /*01f8*/ 	.word	0x000000ff
        /*01fc*/ 	.word	0x00000080
        /*0200*/ 	.short	0x0100
        /*0202*/ 	.byte	0x04
	.zero		1


	//   ....[17]....
        /*0204*/ 	.word	0x00000870
        /*0208*/ 	.word	0x000000ff
        /*020c*/ 	.word	0x00000098
        /*0210*/ 	.short	0x0100
        /*0212*/ 	.byte	0x04
	.zero		1


	//   ....[18]....
        /*0214*/ 	.word	0x00000880
        /*0218*/ 	.word	0x000000ff
        /*021c*/ 	.word	0x00000088
        /*0220*/ 	.short	0x0100
        /*0222*/ 	.byte	0x04
	.zero		1


	//   ....[19]....
        /*0224*/ 	.word	0x00000890
        /*0228*/ 	.word	0x000000ff
        /*022c*/ 	.word	0x000000a0
        /*0230*/ 	.short	0x0100
        /*0232*/ 	.byte	0x04
	.zero		1


	//   ....[20]....
        /*0234*/ 	.word	0x000008a0
        /*0238*/ 	.word	0x000000ff
        /*023c*/ 	.word	0x00000090
        /*0240*/ 	.short	0x0100
        /*0242*/ 	.byte	0x04
	.zero		1


	//   ....[21]....
        /*0244*/ 	.word	0x000008b0
        /*0248*/ 	.word	0x000000ff
        /*024c*/ 	.word	0x000000a8
        /*0250*/ 	.short	0x0100
        /*0252*/ 	.byte	0x04
	.zero		1


	//   ....[22]....
        /*0254*/ 	.word	0x000009a0
        /*0258*/ 	.word	0x000000ff
        /*025c*/ 	.word	0x000000b0
        /*0260*/ 	.short	0x0100
        /*0262*/ 	.byte	0x06
	.zero		1


	//   ....[23]....
        /*0264*/ 	.word	0x000009b0
        /*0268*/ 	.word	0x000000ff
        /*026c*/ 	.word	0x000000b8
        /*0270*/ 	.short	0x0100
        /*0272*/ 	.byte	0x06
	.zero		1


	//   ....[24]....
        /*0274*/ 	.word	0x00000af0
        /*0278*/ 	.word	0x000000ff
        /*027c*/ 	.word	0x000000c0
        /*0280*/ 	.short	0x0100
        /*0282*/ 	.byte	0x06
	.zero		1


	//   ....[25]....
        /*0284*/ 	.word	0x00000b00
        /*0288*/ 	.word	0x000000ff
        /*028c*/ 	.word	0x000000d0
        /*0290*/ 	.short	0x0100
        /*0292*/ 	.byte	0x06
	.zero		1


	//   ....[26]....
        /*0294*/ 	.word	0x00000b10
        /*0298*/ 	.word	0x000000ff
        /*029c*/ 	.word	0x000000c8
        /*02a0*/ 	.short	0x0100
        /*02a2*/ 	.byte	0x06
	.zero		1


	//   ....[27]....
        /*02a4*/ 	.word	0x00000b20
        /*02a8*/ 	.word	0x000000ff
        /*02ac*/ 	.word	0x000000d8
        /*02b0*/ 	.short	0x0100
        /*02b2*/ 	.byte	0x06
	.zero		1


	//   ....[28]....
        /*02b4*/ 	.word	0x00000c50
        /*02b8*/ 	.word	0x000000ff
        /*02bc*/ 	.word	0x000000e0
        /*02c0*/ 	.short	0x0100
        /*02c2*/ 	.byte	0x04
	.zero		1


	//   ....[29]....
        /*02c4*/ 	.word	0x00000c60
        /*02c8*/ 	.word	0x000000ff
        /*02cc*/ 	.word	0x00000100
        /*02d0*/ 	.short	0x0100
        /*02d2*/ 	.byte	0x04
	.zero		1


	//   ....[30]....
        /*02d4*/ 	.word	0x00000c70
        /*02d8*/ 	.word	0x000000ff
        /*02dc*/ 	.word	0x000000e8
        /*02e0*/ 	.short	0x0100
        /*02e2*/ 	.byte	0x04
	.zero		1


	//   ....[31]....
        /*02e4*/ 	.word	0x00000c80
        /*02e8*/ 	.word	0x000000ff
        /*02ec*/ 	.word	0x00000108
        /*02f0*/ 	.short	0x0100
        /*02f2*/ 	.byte	0x04
	.zero		1


	//   ....[32]....
        /*02f4*/ 	.word	0x00000c90
        /*02f8*/ 	.word	0x000000ff
        /*02fc*/ 	.word	0x000000f0
        /*0300*/ 	.short	0x0100
        /*0302*/ 	.byte	0x04
	.zero		1


	//   ....[33]....
        /*0304*/ 	.word	0x00000ca0
        /*0308*/ 	.word	0x000000ff
        /*030c*/ 	.word	0x00000110
        /*0310*/ 	.short	0x0100
        /*0312*/ 	.byte	0x04
	.zero		1


	//   ....[34]....
        /*0314*/ 	.word	0x00000cb0
        /*0318*/ 	.word	0x000000ff
        /*031c*/ 	.word	0x000000f8
        /*0320*/ 	.short	0x0100
        /*0322*/ 	.byte	0x04
	.zero		1


	//   ....[35]....
        /*0324*/ 	.word	0x00000cc0
        /*0328*/ 	.word	0x000000ff
        /*032c*/ 	.word	0x00000118
        /*0330*/ 	.short	0x0100
        /*0332*/ 	.byte	0x04
	.zero		1


	//   ....[36]....
        /*0334*/ 	.word	0x00000db0
        /*0338*/ 	.word	0x000000ff
        /*033c*/ 	.word	0x00000120
        /*0340*/ 	.short	0x0100
        /*0342*/ 	.byte	0x04
	.zero		1


	//   ....[37]....
        /*0344*/ 	.word	0x00000dc0
        /*0348*/ 	.word	0x000000ff
        /*034c*/ 	.word	0x00000130
        /*0350*/ 	.short	0x0100
        /*0352*/ 	.byte	0x04
	.zero		1


	//   ....[38]....
        /*0354*/ 	.word	0x00000dd0
        /*0358*/ 	.word	0x000000ff
        /*035c*/ 	.word	0x00000128
        /*0360*/ 	.short	0x0100
        /*0362*/ 	.byte	0x04
	.zero		1


	//   ....[39]....
        /*0364*/ 	.word	0x00000de0
        /*0368*/ 	.word	0x000000ff
        /*036c*/ 	.word	0x00000138
        /*0370*/ 	.short	0x0100
        /*0372*/ 	.byte	0x04
	.zero		1


	//   ....[40]....
        /*0374*/ 	.word	0x00001ac0
        /*0378*/ 	.word	0x00000000
        /*037c*/ 	.word	0x00000130
        /*0380*/ 	.short	0x010a
        /*0382*/ 	.byte	0xff
	.zero		1


	//   ....[41]....
        /*0384*/ 	.word	0x00001ae0
        /*0388*/ 	.word	0x00000000
        /*038c*/ 	.word	0x00000120
        /*0390*/ 	.short	0x0101
        /*0392*/ 	.byte	0xff
	.zero		1


	//   ....[42]....
        /*0394*/ 	.word	0x00001ba0
        /*0398*/ 	.word	0x000000ff
        /*039c*/ 	.word	0x00000040
        /*03a0*/ 	.short	0x010a
        /*03a2*/ 	.byte	0x04
	.zero		1


	//   ....[43]....
        /*03a4*/ 	.word	0x00001c20
        /*03a8*/ 	.word	0x000000ff
        /*03ac*/ 	.word	0x00000040
        /*03b0*/ 	.short	0x010a
        /*03b2*/ 	.byte	0x21
	.zero		1


	//   ....[44]....
        /*03b4*/ 	.word	0x00001dc0
        /*03b8*/ 	.word	0x000000ff
        /*03bc*/ 	.word	0x00000040
        /*03c0*/ 	.short	0x010a
        /*03c2*/ 	.byte	0x07
	.zero		1


	//   ....[45]....
        /*03c4*/ 	.word	0x00001ee0
        /*03c8*/ 	.word	0x000000ff
        /*03cc*/ 	.word	0x000000b8
        /*03d0*/ 	.short	0x0101
        /*03d2*/ 	.byte	0x0d
	.zero		1


	//   ....[46]....
        /*03d4*/ 	.word	0x00001f00
        /*03d8*/ 	.word	0x000000ff
        /*03dc*/ 	.word	0x00000040
        /*03e0*/ 	.short	0x010a
        /*03e2*/ 	.byte	0x04
	.zero		1


	//   ....[47]....
        /*03e4*/ 	.word	0x00001f80
        /*03e8*/ 	.word	0x000000ff
        /*03ec*/ 	.word	0x00000040
        /*03f0*/ 	.short	0x010a
        /*03f2*/ 	.byte	0x11
	.zero		1


	//   ....[48]....
        /*03f4*/ 	.word	0x00002110
        /*03f8*/ 	.word	0x000000ff
        /*03fc*/ 	.word	0x00000040
        /*0400*/ 	.short	0x010a
        /*0402*/ 	.byte	0x06
	.zero		1


	//   ....[49]....
        /*0404*/ 	.word	0x00002250
        /*0408*/ 	.word	0x00000003
        /*040c*/ 	.word	0x000000c0
        /*0410*/ 	.short	0x010a
        /*0412*/ 	.byte	0xff
	.zero		1


	//   ....[50]....
        /*0414*/ 	.word	0x000023a0
        /*0418*/ 	.word	0x00000000
        /*041c*/ 	.word	0x00000000
        /*0420*/ 	.short	0x0101
        /*0422*/ 	.byte	0xff
	.zero		1


	//   ....[51]....
        /*0424*/ 	.word	0x00002960
        /*0428*/ 	.word	0x000000ff
        /*042c*/ 	.word	0x00000000
        /*0430*/ 	.short	0x010a
        /*0432*/ 	.byte	0x04
	.zero		1


	//   ....[52]....
        /*0434*/ 	.word	0x000029f0
        /*0438*/ 	.word	0x000000ff
        /*043c*/ 	.word	0x00000000
        /*0440*/ 	.short	0x010a
        /*0442*/ 	.byte	0x05
	.zero		1


	//   ....[53]....
        /*0444*/ 	.word	0x00002a80
        /*0448*/ 	.word	0x000000ff
        /*044c*/ 	.word	0x00000000
        /*0450*/ 	.short	0x010a
        /*0452*/ 	.byte	0x05
	.zero		1


	//   ....[54]....
        /*0454*/ 	.word	0x00002b10
        /*0458*/ 	.word	0x000000ff
        /*045c*/ 	.word	0x00000000
        /*0460*/ 	.short	0x010a
        /*0462*/ 	.byte	0x05
	.zero		1


	//   ....[55]....
        /*0464*/ 	.word	0x00002ba0
        /*0468*/ 	.word	0x000000ff
        /*046c*/ 	.word	0x00000000
        /*0470*/ 	.short	0x010a
        /*0472*/ 	.byte	0x05
	.zero		1


	//   ....[56]....
        /*0474*/ 	.word	0x00002c30
        /*0478*/ 	.word	0x000000ff
        /*047c*/ 	.word	0x00000000
        /*0480*/ 	.short	0x010a
        /*0482*/ 	.byte	0x05
	.zero		1


	//   ....[57]....
        /*0484*/ 	.word	0x00002cc0
        /*0488*/ 	.word	0x000000ff
        /*048c*/ 	.word	0x00000000
        /*0490*/ 	.short	0x010a
        /*0492*/ 	.byte	0x05
	.zero		1


	//   ....[58]....
        /*0494*/ 	.word	0x00002d60
        /*0498*/ 	.word	0x00000000
        /*049c*/ 	.word	0x00000000
        /*04a0*/ 	.short	0x010a
        /*04a2*/ 	.byte	0xff
	.zero		1


	//   ....[59]....
        /*04a4*/ 	.word	0x00002ea0
        /*04a8*/ 	.word	0x00000002
        /*04ac*/ 	.word	0x00000120
        /*04b0*/ 	.short	0x010a
        /*04b2*/ 	.byte	0xff
	.zero		1


	//   ....[60]....
        /*04b4*/ 	.word	0x00002f00
        /*04b8*/ 	.word	0x00000004
        /*04bc*/ 	.word	0x00000000
        /*04c0*/ 	.short	0x0101
        /*04c2*/ 	.byte	0xff
	.zero		1


	//   ....[61]....
        /*04c4*/ 	.word	0x00002f20
        /*04c8*/ 	.word	0x000000ff
        /*04cc*/ 	.word	0x000000d0
        /*04d0*/ 	.short	0x010a
        /*04d2*/ 	.byte	0x04
	.zero		1


	//   ....[62]....
        /*04d4*/ 	.word	0x00003040
        /*04d8*/ 	.word	0x00000002
        /*04dc*/ 	.word	0x000000c0
        /*04e0*/ 	.short	0x010a
        /*04e2*/ 	.byte	0xff
	.zero		1


	//   ....[63]....
        /*04e4*/ 	.word	0x00003150
        /*04e8*/ 	.word	0x00000002
        /*04ec*/ 	.word	0x00000000
        /*04f0*/ 	.short	0x0101
        /*04f2*/ 	.byte	0xff
	.zero		1


	//   ....[64]....
        /*04f4*/ 	.word	0x000031e0
        /*04f8*/ 	.word	0x000000ff
        /*04fc*/ 	.word	0x000000d0
        /*0500*/ 	.short	0x0106
        /*0502*/ 	.byte	0x04
	.zero		1


	//   ....[65]....
        /*0504*/ 	.word	0x00003200
        /*0508*/ 	.word	0x000000ff
        /*050c*/ 	.word	0x000000d0
        /*0510*/ 	.short	0x010a
        /*0512*/ 	.byte	0x04
	.zero		1


	//   ....[66]....
        /*0514*/ 	.word	0x00003290
        /*0518*/ 	.word	0x000000ff
        /*051c*/ 	.word	0x000000d0
        /*0520*/ 	.short	0x0106
        /*0522*/ 	.byte	0x07
	.zero		1


	//   ....[67]....
        /*0524*/ 	.word	0x000032d0
        /*0528*/ 	.word	0x00000000
        /*052c*/ 	.word	0x000000d0
        /*0530*/ 	.short	0x010a
        /*0532*/ 	.byte	0xff
	.zero		1


	//   ....[68]....
        /*0534*/ 	.word	0x00003830
        /*0538*/ 	.word	0x00000000
        /*053c*/ 	.word	0x000000c0
        /*0540*/ 	.short	0x010a
        /*0542*/ 	.byte	0xff
	.zero		1


	//   ....[69]....
        /*0544*/ 	.word	0x00003940
        /*0548*/ 	.word	0x00000003
        /*054c*/ 	.word	0x00000000
        /*0550*/ 	.short	0x0101
        /*0552*/ 	.byte	0xff
	.zero		1


	//   ....[70]....
        /*0554*/ 	.word	0x00003950
        /*0558*/ 	.word	0x000000ff
        /*055c*/ 	.word	0x00000000
        /*0560*/ 	.short	0x010a
        /*0562*/ 	.byte	0x04
	.zero		1


	//   ....[71]....
        /*0564*/ 	.word	0x00003970
        /*0568*/ 	.word	0x000000ff
        /*056c*/ 	.word	0x00000100
        /*0570*/ 	.short	0x010a
        /*0572*/ 	.byte	0x1e
	.zero		1


	//   ....[72]....
        /*0574*/ 	.word	0x00003a40
        /*0578*/ 	.word	0x000000ff
        /*057c*/ 	.word	0x00000000
        /*0580*/ 	.short	0x010a
        /*0582*/ 	.byte	0x05
	.zero		1


	//   ....[73]....
        /*0584*/ 	.word	0x00003b80
        /*0588*/ 	.word	0x000000ff
        /*058c*/ 	.word	0x00000000
        /*0590*/ 	.short	0x010a
        /*0592*/ 	.byte	0x04
	.zero		1


	//   ....[74]....
        /*0594*/ 	.word	0x00003e10
        /*0598*/ 	.word	0x000000ff
        /*059c*/ 	.word	0x00000000
        /*05a0*/ 	.short	0x010a
        /*05a2*/ 	.byte	0x04
	.zero		1


	//   ....[75]....
        /*05a4*/ 	.word	0x00003ea0
        /*05a8*/ 	.word	0x000000ff
        /*05ac*/ 	.word	0x00000000
        /*05b0*/ 	.short	0x010a
        /*05b2*/ 	.byte	0x05
	.zero		1


	//   ....[76]....
        /*05b4*/ 	.word	0x00003f30
        /*05b8*/ 	.word	0x000000ff
        /*05bc*/ 	.word	0x00000000
        /*05c0*/ 	.short	0x010a
        /*05c2*/ 	.byte	0x05
	.zero		1


	//   ....[77]....
        /*05c4*/ 	.word	0x00003fc0
        /*05c8*/ 	.word	0x000000ff
        /*05cc*/ 	.word	0x00000000
        /*05d0*/ 	.short	0x010a
        /*05d2*/ 	.byte	0x04
	.zero		1


	//   ....[78]....
        /*05d4*/ 	.word	0x00004460
        /*05d8*/ 	.word	0x0000000c
        /*05dc*/ 	.word	0x000000c0
        /*05e0*/ 	.short	0x010a
        /*05e2*/ 	.byte	0xff
	.zero		1


	//   ....[79]....
        /*05e4*/ 	.word	0x000045d0
        /*05e8*/ 	.word	0x00000000
        /*05ec*/ 	.word	0x00000000
        /*05f0*/ 	.short	0x0101
        /*05f2*/ 	.byte	0xff
	.zero		1


	//   ....[80]....
        /*05f4*/ 	.word	0x00004a50
        /*05f8*/ 	.word	0x000000ff
        /*05fc*/ 	.word	0x000000b8
        /*0600*/ 	.short	0x010a
        /*0602*/ 	.byte	0x18
	.zero		1


	//   ....[81]....
        /*0604*/ 	.word	0x00004c10
        /*0608*/ 	.word	0x000000ff
        /*060c*/ 	.word	0x00000098
        /*0610*/ 	.short	0x010a
        /*0612*/ 	.byte	0x04
	.zero		1


	//   ....[82]....
        /*0614*/ 	.word	0x00004df0
        /*0618*/ 	.word	0x000000ff
        /*061c*/ 	.word	0x00000080
        /*0620*/ 	.short	0x010b
        /*0622*/ 	.byte	0x04
	.zero		1


	//   ....[83]....
        /*0624*/ 	.word	0x00004e00
        /*0628*/ 	.word	0x000000ff
        /*062c*/ 	.word	0x00000000
        /*0630*/ 	.short	0x0101
        /*0632*/ 	.byte	0x14
	.zero		1


	//   ....[84]....
        /*0634*/ 	.word	0x00004e10
        /*0638*/ 	.word	0x000000ff
        /*063c*/ 	.word	0x00000098
        /*0640*/ 	.short	0x010a
        /*0642*/ 	.byte	0x05
	.zero		1


	//   ....[85]....
        /*0644*/ 	.word	0x00005010
        /*0648*/ 	.word	0x000000ff
        /*064c*/ 	.word	0x00000080
        /*0650*/ 	.short	0x010b
        /*0652*/ 	.byte	0x05
	.zero		1


	//   ....[86]....
        /*0654*/ 	.word	0x00005020
        /*0658*/ 	.word	0x000000ff
        /*065c*/ 	.word	0x00000000
        /*0660*/ 	.short	0x0101
        /*0662*/ 	.byte	0x04
	.zero		1


	//   ....[87]....
        /*0664*/ 	.word	0x000050c0
        /*0668*/ 	.word	0x000000ff
        /*066c*/ 	.word	0x00000000
        /*0670*/ 	.short	0x010a
        /*0672*/ 	.byte	0x04
	.zero		1


	//   ....[88]....
        /*0674*/ 	.word	0x00005150
        /*0678*/ 	.word	0x000000ff
        /*067c*/ 	.word	0x00000000
        /*0680*/ 	.short	0x010a
        /*0682*/ 	.byte	0x05
	.zero		1


	//   ....[89]....
        /*0684*/ 	.word	0x000051f0
        /*0688*/ 	.word	0x00000000
        /*068c*/ 	.word	0x00000000
        /*0690*/ 	.short	0x010a
        /*0692*/ 	.byte	0xff
	.zero		1


	//   ....[90]....
        /*0694*/ 	.word	0x00005550
        /*0698*/ 	.word	0x00000003
        /*069c*/ 	.word	0x000000c0
        /*06a0*/ 	.short	0x010a
        /*06a2*/ 	.byte	0xff
	.zero		1


	//   ....[91]....
        /*06a4*/ 	.word	0x000056d0
        /*06a8*/ 	.word	0x00000000
        /*06ac*/ 	.word	0x00000000
        /*06b0*/ 	.short	0x0101
        /*06b2*/ 	.byte	0xff
	.zero		1


	//   ....[92]....
        /*06b4*/ 	.word	0x000062a0
        /*06b8*/ 	.word	0x00000000
        /*06bc*/ 	.word	0x00000080
        /*06c0*/ 	.short	0x010a
        /*06c2*/ 	.byte	0xff
	.zero		1


	//   ....[93]....
        /*06c4*/ 	.word	0x00006310
        /*06c8*/ 	.word	0x00000066
        /*06cc*/ 	.word	0x000000e0
        /*06d0*/ 	.short	0x010a
        /*06d2*/ 	.byte	0xff
	.zero		1


	//   ....[94]....
        /*06d4*/ 	.word	0x00006400
        /*06d8*/ 	.word	0x00000000
        /*06dc*/ 	.word	0x00000080
        /*06e0*/ 	.short	0x010a
        /*06e2*/ 	.byte	0xff
	.zero		1


	//   ....[95]....
        /*06e4*/ 	.word	0x00006530
        /*06e8*/ 	.word	0x00000066
        /*06ec*/ 	.word	0x000000e0
        /*06f0*/ 	.short	0x010a
        /*06f2*/ 	.byte	0xff
	.zero		1


	//   ....[96]....
        /*06f4*/ 	.word	0x00007060
        /*06f8*/ 	.word	0x00000000
        /*06fc*/ 	.word	0x00000000
        /*0700*/ 	.short	0x0101
        /*0702*/ 	.byte	0xff
	.zero		1


	//   ....[97]....
        /*0704*/ 	.word	0x00007070
        /*0708*/ 	.word	0x00000003
        /*070c*/ 	.word	0x00000080
        /*0710*/ 	.short	0x010a
        /*0712*/ 	.byte	0xff
	.zero		1


	//   ....[98]....
        /*0714*/ 	.word	0x00007140
        /*0718*/ 	.word	0x00000003
        /*071c*/ 	.word	0x00000080
        /*0720*/ 	.short	0x010a
        /*0722*/ 	.byte	0xff
	.zero		1


	//   ....[99]....
        /*0724*/ 	.word	0x00007630
        /*0728*/ 	.word	0x000000ff
        /*072c*/ 	.word	0x00000000
        /*0730*/ 	.short	0x0101
        /*0732*/ 	.byte	0x05
	.zero		1


	//   ....[100]....
        /*0734*/ 	.word	0x00007e00
        /*0738*/ 	.word	0x00000002
        /*073c*/ 	.word	0x00000000
        /*0740*/ 	.short	0x0101
        /*0742*/ 	.byte	0xff
	.zero		1


	//   ....[101]....
        /*0744*/ 	.word	0x000080c0
        /*0748*/ 	.word	0x000000ff
        /*074c*/ 	.word	0x00000000
        /*0750*/ 	.short	0x0101
        /*0752*/ 	.byte	0x04
	.zero		1


	//   ....[102]....
        /*0754*/ 	.word	0x000080e0
        /*0758*/ 	.word	0x00000000
        /*075c*/ 	.word	0x00000130
        /*0760*/ 	.short	0x010a
        /*0762*/ 	.byte	0xff
	.zero		1


	//   ....[103]....
        /*0764*/ 	.word	0x00008140
        /*0768*/ 	.word	0x00000000
        /*076c*/ 	.word	0x00000040
        /*0770*/ 	.short	0x010a
        /*0772*/ 	.byte	0xff
	.zero		1


	//   ....[104]....
        /*0774*/ 	.word	0x000081a0
        /*0778*/ 	.word	0x00000000
        /*077c*/ 	.word	0x00000040
        /*0780*/ 	.short	0x010a
        /*0782*/ 	.byte	0xff
	.zero		1


	//   ....[105]....
        /*0784*/ 	.word	0x000081f0
        /*0788*/ 	.word	0x00000003
        /*078c*/ 	.word	0x000000c0
        /*0790*/ 	.short	0x010a
        /*0792*/ 	.byte	0xff
	.zero		1


	//   ....[106]....
        /*0794*/ 	.word	0x00008250
        /*0798*/ 	.word	0x00000000
        /*079c*/ 	.word	0x00000000
        /*07a0*/ 	.short	0x010a
        /*07a2*/ 	.byte	0xff
	.zero		1


	//   ....[107]....
        /*07a4*/ 	.word	0x000082b0
        /*07a8*/ 	.word	0x00000000
        /*07ac*/ 	.word	0x00000000
        /*07b0*/ 	.short	0x010a
        /*07b2*/ 	.byte	0xff
	.zero		1


	//   ....[108]....
        /*07b4*/ 	.word	0x00008310
        /*07b8*/ 	.word	0x00000000
        /*07bc*/ 	.word	0x00000000
        /*07c0*/ 	.short	0x010a
        /*07c2*/ 	.byte	0xff
	.zero		1


	//   ....[109]....
        /*07c4*/ 	.word	0x00008370
        /*07c8*/ 	.word	0x00000000
        /*07cc*/ 	.word	0x00000000
        /*07d0*/ 	.short	0x010a
        /*07d2*/ 	.byte	0xff
	.zero		1


	//   ....[110]....
        /*07d4*/ 	.word	0x000083d0
        /*07d8*/ 	.word	0x00000000
        /*07dc*/ 	.word	0x00000000
        /*07e0*/ 	.short	0x010a
        /*07e2*/ 	.byte	0xff
	.zero		1


	//   ....[111]....
        /*07e4*/ 	.word	0x00008430
        /*07e8*/ 	.word	0x00000000
        /*07ec*/ 	.word	0x00000000
        /*07f0*/ 	.short	0x010a
        /*07f2*/ 	.byte	0xff
	.zero		1


	//   ....[112]....
        /*07f4*/ 	.word	0x00008490
        /*07f8*/ 	.word	0x00000000
        /*07fc*/ 	.word	0x00000000
        /*0800*/ 	.short	0x010a
        /*0802*/ 	.byte	0xff
	.zero		1


	//   ....[113]....
        /*0804*/ 	.word	0x000084e0
        /*0808*/ 	.word	0x00000002
        /*080c*/ 	.word	0x00000120
        /*0810*/ 	.short	0x010a
        /*0812*/ 	.byte	0xff
	.zero		1


	//   ....[114]....
        /*0814*/ 	.word	0x00008540
        /*0818*/ 	.word	0x00000002
        /*081c*/ 	.word	0x000000d0
        /*0820*/ 	.short	0x010a
        /*0822*/ 	.byte	0xff
	.zero		1


	//   ....[115]....
        /*0824*/ 	.word	0x00008590
        /*0828*/ 	.word	0x00000002
        /*082c*/ 	.word	0x000000c0
        /*0830*/ 	.short	0x010a
        /*0832*/ 	.byte	0xff
	.zero		1


	//   ....[116]....
        /*0834*/ 	.word	0x000085f0
        /*0838*/ 	.word	0x00000000
        /*083c*/ 	.word	0x000000d0
        /*0840*/ 	.short	0x010a
        /*0842*/ 	.byte	0xff
	.zero		1


	//   ....[117]....
        /*0844*/ 	.word	0x00008640
        /*0848*/ 	.word	0x00000000
        /*084c*/ 	.word	0x000000c0
        /*0850*/ 	.short	0x010a
        /*0852*/ 	.byte	0xff
	.zero		1


	//   ....[118]....
        /*0854*/ 	.word	0x000086a0
        /*0858*/ 	.word	0x00000003
        /*085c*/ 	.word	0x00000100
        /*0860*/ 	.short	0x010a
        /*0862*/ 	.byte	0xff
	.zero		1


	//   ....[119]....
        /*0864*/ 	.word	0x00008700
        /*0868*/ 	.word	0x00000000
        /*086c*/ 	.word	0x00000000
        /*0870*/ 	.short	0x010a
        /*0872*/ 	.byte	0xff
	.zero		1


	//   ....[120]....
        /*0874*/ 	.word	0x00008760
        /*0878*/ 	.word	0x00000000
        /*087c*/ 	.word	0x00000000
        /*0880*/ 	.short	0x010a
        /*0882*/ 	.byte	0xff
	.zero		1


	//   ....[121]....
        /*0884*/ 	.word	0x000087c0
        /*0888*/ 	.word	0x00000000
        /*088c*/ 	.word	0x00000000
        /*0890*/ 	.short	0x010a
        /*0892*/ 	.byte	0xff
	.zero		1


	//   ....[122]....
        /*0894*/ 	.word	0x00008820
        /*0898*/ 	.word	0x00000000
        /*089c*/ 	.word	0x00000000
        /*08a0*/ 	.short	0x010a
        /*08a2*/ 	.byte	0xff
	.zero		1


	//   ....[123]....
        /*08a4*/ 	.word	0x00008880
        /*08a8*/ 	.word	0x00000000
        /*08ac*/ 	.word	0x00000000
        /*08b0*/ 	.short	0x010a
        /*08b2*/ 	.byte	0xff
	.zero		1


	//   ....[124]....
        /*08b4*/ 	.word	0x000088d0
        /*08b8*/ 	.word	0x0000000c
        /*08bc*/ 	.word	0x000000c0
        /*08c0*/ 	.short	0x010a
        /*08c2*/ 	.byte	0xff
	.zero		1


	//   ....[125]....
        /*08c4*/ 	.word	0x00008930
        /*08c8*/ 	.word	0x00000000
        /*08cc*/ 	.word	0x000000b8
        /*08d0*/ 	.short	0x010a
        /*08d2*/ 	.byte	0xff
	.zero		1


	//   ....[126]....
        /*08d4*/ 	.word	0x00008990
        /*08d8*/ 	.word	0x00000000
        /*08dc*/ 	.word	0x00000098
        /*08e0*/ 	.short	0x010a
        /*08e2*/ 	.byte	0xff
	.zero		1


	//   ....[127]....
        /*08e4*/ 	.word	0x000089f0
        /*08e8*/ 	.word	0x00000009
        /*08ec*/ 	.word	0x00000098
        /*08f0*/ 	.short	0x010a
        /*08f2*/ 	.byte	0xff
	.zero		1


	//   ....[128]....
        /*08f4*/ 	.word	0x00008a50
        /*08f8*/ 	.word	0x00000000
        /*08fc*/ 	.word	0x00000000
        /*0900*/ 	.short	0x010a
        /*0902*/ 	.byte	0xff
	.zero		1


	//   ....[129]....
        /*0904*/ 	.word	0x00008ab0
        /*0908*/ 	.word	0x00000000
        /*090c*/ 	.word	0x00000000
        /*0910*/ 	.short	0x010a
        /*0912*/ 	.byte	0xff
	.zero		1


	//   ....[130]....
        /*0914*/ 	.word	0x00008b00
        /*0918*/ 	.word	0x00000003
        /*091c*/ 	.word	0x000000c0
        /*0920*/ 	.short	0x010a
        /*0922*/ 	.byte	0xff
	.zero		1


	//   ....[131]....
        /*0924*/ 	.word	0x00008b50
        /*0928*/ 	.word	0x00000000
        /*092c*/ 	.word	0x00000080
        /*0930*/ 	.short	0x010a
        /*0932*/ 	.byte	0xff
	.zero		1


	//   ....[132]....
        /*0934*/ 	.word	0x00008ba0
        /*0938*/ 	.word	0x00000066
        /*093c*/ 	.word	0x000000e0
        /*0940*/ 	.short	0x010a
        /*0942*/ 	.byte	0xff
	.zero		1


	//   ....[133]....
        /*0944*/ 	.word	0x00008bf0
        /*0948*/ 	.word	0x00000003
        /*094c*/ 	.word	0x00000080
        /*0950*/ 	.short	0x010a
        /*0952*/ 	.byte	0xff
	.zero		1


	//----- nvinfo : EIATTR_NUM_MBARRIERS
	.align		4
.L_47:
        /*0954*/ 	.byte	0x03, 0x38
        /*0956*/ 	.short	0x0028


	//----- nvinfo : EIATTR_EXIT_INSTR_OFFSETS
	.align		4
        /*0958*/ 	.byte	0x04, 0x1c
        /*095a*/ 	.short	(.L_49 - .L_48)


	//   ....[0]....
.L_48:
        /*095c*/ 	.word	0x00002d90


	//   ....[1]....
        /*0960*/ 	.word	0x000032a0


	//   ....[2]....
        /*0964*/ 	.word	0x00003300


	//   ....[3]....
        /*0968*/ 	.word	0x00004220


	//   ....[4]....
        /*096c*/ 	.word	0x00005220


	//   ....[5]....
        /*0970*/ 	.word	0x00005260


	//   ....[6]....
        /*0974*/ 	.word	0x00007fa0


	//   ....[7]....
        /*0978*/ 	.word	0x00008020


	//   ....[8]....
        /*097c*/ 	.word	0x00008050


	//   ....[9]....
        /*0980*/ 	.word	0x000080d0


	//----- nvinfo : EIATTR_MAX_THREADS
	.align		4
.L_49:
        /*0984*/ 	.byte	0x04, 0x05
        /*0986*/ 	.short	(.L_51 - .L_50)
.L_50:
        /*0988*/ 	.word	0x00000100
        /*098c*/ 	.word	0x00000001
        /*0990*/ 	.word	0x00000001


	//----- nvinfo : EIATTR_CRS_STACK_SIZE
	.align		4
.L_51:
        /*0994*/ 	.byte	0x04, 0x1e
        /*0996*/ 	.short	(.L_53 - .L_52)
.L_52:
        /*0998*/ 	.word	0x00000000


	//----- nvinfo : EIATTR_CBANK_PARAM_SIZE
	.align		4
.L_53:
        /*099c*/ 	.byte	0x03, 0x19
        /*099e*/ 	.short	0x0800


	//----- nvinfo : EIATTR_PARAM_CBANK
	.align		4
        /*09a0*/ 	.byte	0x04, 0x0a
        /*09a2*/ 	.short	(.L_55 - .L_54)
	.align		4
.L_54:
        /*09a4*/ 	.word	index@(.nv.constant0._ZN7cutlass13device_kernelINS_4gemm6kernel13GemmUniversalIN4cute5tupleIJiiiiEEENS1_10collective13CollectiveMmaINS1_35MainloopSm100TmaUmmaWarpSpecializedILi8ELi2ELi4ENS5_IJNS4_1CILi1EEENSA_ILi8EEESB_EEEEENS5_IJNSA_ILi128EEENSA_ILi64EEESG_EEENS_10bfloat16_tENS5_IJlSB_lEEESI_SJ_NS4_8TiledMMAINS4_8MMA_AtomIJNS4_20SM100_MMA_F16BF16_SSISI_SI_fLi128ELi64ELNS4_4UMMA5MajorE0ELSO_0ELNSN_7ScaleInE0ELSP_0EEEEEENS4_6LayoutINS5_IJSB_SB_SB_EEENS5_IJNSA_ILi0EEESU_SU_EEEEENS5_IJNS4_10UnderscoreESX_SX_EEEEENS4_23SM90_TMA_LOAD_MULTICASTENS4_14ComposedLayoutINS4_7SwizzleILi3ELi4ELi3EEENS4_18smem_ptr_flag_bitsILi16EEENSS_INS5_IJSC_SG_EEENS5_IJSG_SB_EEEEEEEvNS4_8identityENS4_13SM90_TMA_LOADES19_vS1A_EENS_8epilogue10collective18CollectiveEpilogueINS1D_23Sm100TmaWarpSpecializedILi3ELi2ELi32ELb1ELb0EEEJSH_NS5_IJNSS_ISF_SB_EENSS_INSA_ILi32EEESB_EEEEESI_SJ_SI_SJ_NS1D_6fusion15FusionCallbacksIS1H_NS1M_17LinearCombinationISI_fSI_fLNS_15FloatRoundStyleE2EEESH_S1L_JEEENS4_5SM1004TMEM4LOAD26SM100_TMEM_LOAD_32dp32b32xES1B_NS11_INS12_ILi2ELi4ELi3EEES15_NSS_INS5_IJSC_S1J_EEENS5_IJS1J_SB_EEEEEEENS4_39AutoVectorizingCopyWithAssumedAlignmentILi128EEENS4_14SM90_TMA_STOREES20_S22_S22_EEEvvEEEEvNT_6ParamsE)
        /*09a8*/ 	.short	0x0380
        /*09aa*/ 	.short	0x0800


	//----- nvinfo : EIATTR_SW_WAR
	.align		4
.L_55:
        /*09ac*/ 	.byte	0x04, 0x36
        /*09ae*/ 	.short	(.L_57 - .L_56)
.L_56:
        /*09b0*/ 	.word	0x00000008
.L_57:


//--------------------- .nv.callgraph             --------------------------
	.section	.nv.callgraph,"",@"SHT_CUDA_CALLGRAPH"
	.align	4
	.sectionentsize	8
	.align		4
        /*0000*/ 	.word	0x00000000
	.align		4
        /*0004*/ 	.word	0xffffffff
	.align		4
        /*0008*/ 	.word	index@(_ZN7cutlass13device_kernelINS_4gemm6kernel13GemmUniversalIN4cute5tupleIJiiiiEEENS1_10collective13CollectiveMmaINS1_35MainloopSm100TmaUmmaWarpSpecializedILi8ELi2ELi4ENS5_IJNS4_1CILi1EEENSA_ILi8EEESB_EEEEENS5_IJNSA_ILi128EEENSA_ILi64EEESG_EEENS_10bfloat16_tENS5_IJlSB_lEEESI_SJ_NS4_8TiledMMAINS4_8MMA_AtomIJNS4_20SM100_MMA_F16BF16_SSISI_SI_fLi128ELi64ELNS4_4UMMA5MajorE0ELSO_0ELNSN_7ScaleInE0ELSP_0EEEEEENS4_6LayoutINS5_IJSB_SB_SB_EEENS5_IJNSA_ILi0EEESU_SU_EEEEENS5_IJNS4_10UnderscoreESX_SX_EEEEENS4_23SM90_TMA_LOAD_MULTICASTENS4_14ComposedLayoutINS4_7SwizzleILi3ELi4ELi3EEENS4_18smem_ptr_flag_bitsILi16EEENSS_INS5_IJSC_SG_EEENS5_IJSG_SB_EEEEEEEvNS4_8identityENS4_13SM90_TMA_LOADES19_vS1A_EENS_8epilogue10collective18CollectiveEpilogueINS1D_23Sm100TmaWarpSpecializedILi3ELi2ELi32ELb1ELb0EEEJSH_NS5_IJNSS_ISF_SB_EENSS_INSA_ILi32EEESB_EEEEESI_SJ_SI_SJ_NS1D_6fusion15FusionCallbacksIS1H_NS1M_17LinearCombinationISI_fSI_fLNS_15FloatRoundStyleE2EEESH_S1L_JEEENS4_5SM1004TMEM4LOAD26SM100_TMEM_LOAD_32dp32b32xES1B_NS11_INS12_ILi2ELi4ELi3EEES15_NSS_INS5_IJSC_S1J_EEENS5_IJS1J_SB_EEEEEEENS4_39AutoVectorizingCopyWithAssumedAlignmentILi128EEENS4_14SM90_TMA_STOREES20_S22_S22_EEEvvEEEEvNT_6ParamsE)
	.align		4
        /*000c*/ 	.word	index@(__assertfail)
	.align		4
        /*0010*/ 	.word	0x00000000
	.align		4
        /*0014*/ 	.word	0xfffffffe
	.align		4
        /*0018*/ 	.word	0x00000000
	.align		4
        /*001c*/ 	.word	0xfffffffd
	.align		4
        /*0020*/ 	.word	0x00000000
	.align		4
        /*0024*/ 	.word	0xfffffffc


//--------------------- .nv.constant4             --------------------------
	.section	.nv.constant4,"a",@progbits
	.align	8
	.align		8
.nv.constant4:
        /*0000*/ 	.dword	__assertfail
	.align		8
        /*0008*/ 	.dword	__unnamed_1
	.align		8
        /*0010*/ 	.dword	__unnamed_2
	.align		8
        /*0018*/ 	.dword	_ZN40_INTERNAL_ac994893_4_k_cu_e178d40a_326474cuda3std3__45__cpo5beginE
	.align		8
        /*0020*/ 	.dword	_ZN40_INTERNAL_ac994893_4_k_cu_e178d40a_326474cuda3std3__45__cpo3endE
	.align		8
        /*0028*/ 	.dword	_ZN40_INTERNAL_ac994893_4_k_cu_e178d40a_326474cuda3std3__45__cpo6cbeginE
	.align		8
        /*0030*/ 	.dword	_ZN40_INTERNAL_ac994893_4_k_cu_e178d40a_326474cuda3std3__45__cpo4cendE
	.align		8
        /*0038*/ 	.dword	_ZN40_INTERNAL_ac994893_4_k_cu_e178d40a_326474cuda3std3__442_GLOBAL__N__ac994893_4_k_cu_e178d40a_326476ignoreE
	.align		8
        /*0040*/ 	.dword	_ZN40_INTERNAL_ac994893_4_k_cu_e178d40a_326474cuda3std3__419piecewise_constructE
	.align		8
        /*0048*/ 	.dword	_ZN40_INTERNAL_ac994893_4_k_cu_e178d40a_326474cuda3std3__48in_placeE
	.align		8
        /*0050*/ 	.dword	_ZN40_INTERNAL_ac994893_4_k_cu_e178d40a_326474cuda3std6ranges3__45__cpo4swapE
	.align		8
        /*0058*/ 	.dword	_ZN40_INTERNAL_ac994893_4_k_cu_e178d40a_326474cuda3std6ranges3__45__cpo9iter_moveE
	.align		8
        /*0060*/ 	.dword	_ZN40_INTERNAL_ac994893_4_k_cu_e178d40a_326474cute7productE
	.align		8
        /*0068*/ 	.dword	_ZN40_INTERNAL_ac994893_4_k_cu_e178d40a_326474cute1_E
	.align		8
        /*0070*/ 	.dword	$str$25
	.align		8
        /*0078*/ 	.dword	$str$26
	.align		8
        /*0080*/ 	.dword	$str$27
	.align		8
        /*0088*/ 	.dword	$str$28


//--------------------- .text._ZN7cutlass13device_kernelINS_4gemm6kernel13GemmUniversalIN4cute5tupleIJiiiiEEENS1_10collective13CollectiveMmaINS1_35MainloopSm100TmaUmmaWarpSpecializedILi8ELi2ELi4ENS5_IJNS4_1CILi1EEENSA_ILi8EEESB_EEEEENS5_IJNSA_ILi128EEENSA_ILi64EEESG_EEENS_10bfloat16_tENS5_IJlSB_lEEESI_SJ_NS4_8TiledMMAINS4_8MMA_AtomIJNS4_20SM100_MMA_F16BF16_SSISI_SI_fLi128ELi64ELNS4_4UMMA5MajorE0ELSO_0ELNSN_7ScaleInE0ELSP_0EEEEEENS4_6LayoutINS5_IJSB_SB_SB_EEENS5_IJNSA_ILi0EEESU_SU_EEEEENS5_IJNS4_10UnderscoreESX_SX_EEEEENS4_23SM90_TMA_LOAD_MULTICASTENS4_14ComposedLayoutINS4_7SwizzleILi3ELi4ELi3EEENS4_18smem_ptr_flag_bitsILi16EEENSS_INS5_IJSC_SG_EEENS5_IJSG_SB_EEEEEEEvNS4_8identityENS4_13SM90_TMA_LOADES19_vS1A_EENS_8epilogue10collective18CollectiveEpilogueINS1D_23Sm100TmaWarpSpecializedILi3ELi2ELi32ELb1ELb0EEEJSH_NS5_IJNSS_ISF_SB_EENSS_INSA_ILi32EEESB_EEEEESI_SJ_SI_SJ_NS1D_6fusion15FusionCallbacksIS1H_NS1M_17LinearCombinationISI_fSI_fLNS_15FloatRoundStyleE2EEESH_S1L_JEEENS4_5SM1004TMEM4LOAD26SM100_TMEM_LOAD_32dp32b32xES1B_NS11_INS12_ILi2ELi4ELi3EEES15_NSS_INS5_IJSC_S1J_EEENS5_IJS1J_SB_EEEEEEENS4_39AutoVectorizingCopyWithAssumedAlignmentILi128EEENS4_14SM90_TMA_STOREES20_S22_S22_EEEvvEEEEvNT_6ParamsE --------------------------
	.section	.text._ZN7cutlass13device_kernelINS_4gemm6kernel13GemmUniversalIN4cute5tupleIJiiiiEEENS1_10collective13CollectiveMmaINS1_35MainloopSm100TmaUmmaWarpSpecializedILi8ELi2ELi4ENS5_IJNS4_1CILi1EEENSA_ILi8EEESB_EEEEENS5_IJNSA_ILi128EEENSA_ILi64EEESG_EEENS_10bfloat16_tENS5_IJlSB_lEEESI_SJ_NS4_8TiledMMAINS4_8MMA_AtomIJNS4_20SM100_MMA_F16BF16_SSISI_SI_fLi128ELi64ELNS4_4UMMA5MajorE0ELSO_0ELNSN_7ScaleInE0ELSP_0EEEEEENS4_6LayoutINS5_IJSB_SB_SB_EEENS5_IJNSA_ILi0EEESU_SU_EEEEENS5_IJNS4_10UnderscoreESX_SX_EEEEENS4_23SM90_TMA_LOAD_MULTICASTENS4_14ComposedLayoutINS4_7SwizzleILi3ELi4ELi3EEENS4_18smem_ptr_flag_bitsILi16EEENSS_INS5_IJSC_SG_EEENS5_IJSG_SB_EEEEEEEvNS4_8identityENS4_13SM90_TMA_LOADES19_vS1A_EENS_8epilogue10collective18CollectiveEpilogueINS1D_23Sm100TmaWarpSpecializedILi3ELi2ELi32ELb1ELb0EEEJSH_NS5_IJNSS_ISF_SB_EENSS_INSA_ILi32EEESB_EEEEESI_SJ_SI_SJ_NS1D_6fusion15FusionCallbacksIS1H_NS1M_17LinearCombinationISI_fSI_fLNS_15FloatRoundStyleE2EEESH_S1L_JEEENS4_5SM1004TMEM4LOAD26SM100_TMEM_LOAD_32dp32b32xES1B_NS11_INS12_ILi2ELi4ELi3EEES15_NSS_INS5_IJSC_S1J_EEENS5_IJS1J_SB_EEEEEEENS4_39AutoVectorizingCopyWithAssumedAlignmentILi128EEENS4_14SM90_TMA_STOREES20_S22_S22_EEEvvEEEEvNT_6ParamsE,"ax",@progbits
	.align	128
.text._ZN7cutlass13device_kernelINS_4gemm6kernel13GemmUniversalIN4cute5tupleIJiiiiEEENS1_10collective13CollectiveMmaINS1_35MainloopSm100TmaUmmaWarpSpecializedILi8ELi2ELi4ENS5_IJNS4_1CILi1EEENSA_ILi8EEESB_EEEEENS5_IJNSA_ILi128EEENSA_ILi64EEESG_EEENS_10bfloat16_tENS5_IJlSB_lEEESI_SJ_NS4_8TiledMMAINS4_8MMA_AtomIJNS4_20SM100_MMA_F16BF16_SSISI_SI_fLi128ELi64ELNS4_4UMMA5MajorE0ELSO_0ELNSN_7ScaleInE0ELSP_0EEEEEENS4_6LayoutINS5_IJSB_SB_SB_EEENS5_IJNSA_ILi0EEESU_SU_EEEEENS5_IJNS4_10UnderscoreESX_SX_EEEEENS4_23SM90_TMA_LOAD_MULTICASTENS4_14ComposedLayoutINS4_7SwizzleILi3ELi4ELi3EEENS4_18smem_ptr_flag_bitsILi16EEENSS_INS5_IJSC_SG_EEENS5_IJSG_SB_EEEEEEEvNS4_8identityENS4_13SM90_TMA_LOADES19_vS1A_EENS_8epilogue10collective18CollectiveEpilogueINS1D_23Sm100TmaWarpSpecializedILi3ELi2ELi32ELb1ELb0EEEJSH_NS5_IJNSS_ISF_SB_EENSS_INSA_ILi32EEESB_EEEEESI_SJ_SI_SJ_NS1D_6fusion15FusionCallbacksIS1H_NS1M_17LinearCombinationISI_fSI_fLNS_15FloatRoundStyleE2EEESH_S1L_JEEENS4_5SM1004TMEM4LOAD26SM100_TMEM_LOAD_32dp32b32xES1B_NS11_INS12_ILi2ELi4ELi3EEES15_NSS_INS5_IJSC_S1J_EEENS5_IJS1J_SB_EEEEEEENS4_39AutoVectorizingCopyWithAssumedAlignmentILi128EEENS4_14SM90_TMA_STOREES20_S22_S22_EEEvvEEEEvNT_6ParamsE:
        .type           _ZN7cutlass13device_kernelINS_4gemm6kernel13GemmUniversalIN4cute5tupleIJiiiiEEENS1_10collective13CollectiveMmaINS1_35MainloopSm100TmaUmmaWarpSpecializedILi8ELi2ELi4ENS5_IJNS4_1CILi1EEENSA_ILi8EEESB_EEEEENS5_IJNSA_ILi128EEENSA_ILi64EEESG_EEENS_10bfloat16_tENS5_IJlSB_lEEESI_SJ_NS4_8TiledMMAINS4_8MMA_AtomIJNS4_20SM100_MMA_F16BF16_SSISI_SI_fLi128ELi64ELNS4_4UMMA5MajorE0ELSO_0ELNSN_7ScaleInE0ELSP_0EEEEEENS4_6LayoutINS5_IJSB_SB_SB_EEENS5_IJNSA_ILi0EEESU_SU_EEEEENS5_IJNS4_10UnderscoreESX_SX_EEEEENS4_23SM90_TMA_LOAD_MULTICASTENS4_14ComposedLayoutINS4_7SwizzleILi3ELi4ELi3EEENS4_18smem_ptr_flag_bitsILi16EEENSS_INS5_IJSC_SG_EEENS5_IJSG_SB_EEEEEEEvNS4_8identityENS4_13SM90_TMA_LOADES19_vS1A_EENS_8epilogue10collective18CollectiveEpilogueINS1D_23Sm100TmaWarpSpecializedILi3ELi2ELi32ELb1ELb0EEEJSH_NS5_IJNSS_ISF_SB_EENSS_INSA_ILi32EEESB_EEEEESI_SJ_SI_SJ_NS1D_6fusion15FusionCallbacksIS1H_NS1M_17LinearCombinationISI_fSI_fLNS_15FloatRoundStyleE2EEESH_S1L_JEEENS4_5SM1004TMEM4LOAD26SM100_TMEM_LOAD_32dp32b32xES1B_NS11_INS12_ILi2ELi4ELi3EEES15_NSS_INS5_IJSC_S1J_EEENS5_IJS1J_SB_EEEEEEENS4_39AutoVectorizingCopyWithAssumedAlignmentILi128EEENS4_14SM90_TMA_STOREES20_S22_S22_EEEvvEEEEvNT_6ParamsE,@function
        .size           _ZN7cutlass13device_kernelINS_4gemm6kernel13GemmUniversalIN4cute5tupleIJiiiiEEENS1_10collective13CollectiveMmaINS1_35MainloopSm100TmaUmmaWarpSpecializedILi8ELi2ELi4ENS5_IJNS4_1CILi1EEENSA_ILi8EEESB_EEEEENS5_IJNSA_ILi128EEENSA_ILi64EEESG_EEENS_10bfloat16_tENS5_IJlSB_lEEESI_SJ_NS4_8TiledMMAINS4_8MMA_AtomIJNS4_20SM100_MMA_F16BF16_SSISI_SI_fLi128ELi64ELNS4_4UMMA5MajorE0ELSO_0ELNSN_7ScaleInE0ELSP_0EEEEEENS4_6LayoutINS5_IJSB_SB_SB_EEENS5_IJNSA_ILi0EEESU_SU_EEEEENS5_IJNS4_10UnderscoreESX_SX_EEEEENS4_23SM90_TMA_LOAD_MULTICASTENS4_14ComposedLayoutINS4_7SwizzleILi3ELi4ELi3EEENS4_18smem_ptr_flag_bitsILi16EEENSS_INS5_IJSC_SG_EEENS5_IJSG_SB_EEEEEEEvNS4_8identityENS4_13SM90_TMA_LOADES19_vS1A_EENS_8epilogue10collective18CollectiveEpilogueINS1D_23Sm100TmaWarpSpecializedILi3ELi2ELi32ELb1ELb0EEEJSH_NS5_IJNSS_ISF_SB_EENSS_INSA_ILi32EEESB_EEEEESI_SJ_SI_SJ_NS1D_6fusion15FusionCallbacksIS1H_NS1M_17LinearCombinationISI_fSI_fLNS_15FloatRoundStyleE2EEESH_S1L_JEEENS4_5SM1004TMEM4LOAD26SM100_TMEM_LOAD_32dp32b32xES1B_NS11_INS12_ILi2ELi4ELi3EEES15_NSS_INS5_IJSC_S1J_EEENS5_IJS1J_SB_EEEEEEENS4_39AutoVectorizingCopyWithAssumedAlignmentILi128EEENS4_14SM90_TMA_STOREES20_S22_S22_EEEvvEEEEvNT_6ParamsE,(.L_x_174 - _ZN7cutlass13device_kernelINS_4gemm6kernel13GemmUniversalIN4cute5tupleIJiiiiEEENS1_10collective13CollectiveMmaINS1_35MainloopSm100TmaUmmaWarpSpecializedILi8ELi2ELi4ENS5_IJNS4_1CILi1EEENSA_ILi8EEESB_EEEEENS5_IJNSA_ILi128EEENSA_ILi64EEESG_EEENS_10bfloat16_tENS5_IJlSB_lEEESI_SJ_NS4_8TiledMMAINS4_8MMA_AtomIJNS4_20SM100_MMA_F16BF16_SSISI_SI_fLi128ELi64ELNS4_4UMMA5MajorE0ELSO_0ELNSN_7ScaleInE0ELSP_0EEEEEENS4_6LayoutINS5_IJSB_SB_SB_EEENS5_IJNSA_ILi0EEESU_SU_EEEEENS5_IJNS4_10UnderscoreESX_SX_EEEEENS4_23SM90_TMA_LOAD_MULTICASTENS4_14ComposedLayoutINS4_7SwizzleILi3ELi4ELi3EEENS4_18smem_ptr_flag_bitsILi16EEENSS_INS5_IJSC_SG_EEENS5_IJSG_SB_EEEEEEEvNS4_8identityENS4_13SM90_TMA_LOADES19_vS1A_EENS_8epilogue10collective18CollectiveEpilogueINS1D_23Sm100TmaWarpSpecializedILi3ELi2ELi32ELb1ELb0EEEJSH_NS5_IJNSS_ISF_SB_EENSS_INSA_ILi32EEESB_EEEEESI_SJ_SI_SJ_NS1D_6fusion15FusionCallbacksIS1H_NS1M_17LinearCombinationISI_fSI_fLNS_15FloatRoundStyleE2EEESH_S1L_JEEENS4_5SM1004TMEM4LOAD26SM100_TMEM_LOAD_32dp32b32xES1B_NS11_INS12_ILi2ELi4ELi3EEES15_NSS_INS5_IJSC_S1J_EEENS5_IJS1J_SB_EEEEEEENS4_39AutoVectorizingCopyWithAssumedAlignmentILi128EEENS4_14SM90_TMA_STOREES20_S22_S22_EEEvvEEEEvNT_6ParamsE)
        .other          _ZN7cutlass13device_kernelINS_4gemm6kernel13GemmUniversalIN4cute5tupleIJiiiiEEENS1_10collective13CollectiveMmaINS1_35MainloopSm100TmaUmmaWarpSpecializedILi8ELi2ELi4ENS5_IJNS4_1CILi1EEENSA_ILi8EEESB_EEEEENS5_IJNSA_ILi128EEENSA_ILi64EEESG_EEENS_10bfloat16_tENS5_IJlSB_lEEESI_SJ_NS4_8TiledMMAINS4_8MMA_AtomIJNS4_20SM100_MMA_F16BF16_SSISI_SI_fLi128ELi64ELNS4_4UMMA5MajorE0ELSO_0ELNSN_7ScaleInE0ELSP_0EEEEEENS4_6LayoutINS5_IJSB_SB_SB_EEENS5_IJNSA_ILi0EEESU_SU_EEEEENS5_IJNS4_10UnderscoreESX_SX_EEEEENS4_23SM90_TMA_LOAD_MULTICASTENS4_14ComposedLayoutINS4_7SwizzleILi3ELi4ELi3EEENS4_18smem_ptr_flag_bitsILi16EEENSS_INS5_IJSC_SG_EEENS5_IJSG_SB_EEEEEEEvNS4_8identityENS4_13SM90_TMA_LOADES19_vS1A_EENS_8epilogue10collective18CollectiveEpilogueINS1D_23Sm100TmaWarpSpecializedILi3ELi2ELi32ELb1ELb0EEEJSH_NS5_IJNSS_ISF_SB_EENSS_INSA_ILi32EEESB_EEEEESI_SJ_SI_SJ_NS1D_6fusion15FusionCallbacksIS1H_NS1M_17LinearCombinationISI_fSI_fLNS_15FloatRoundStyleE2EEESH_S1L_JEEENS4_5SM1004TMEM4LOAD26SM100_TMEM_LOAD_32dp32b32xES1B_NS11_INS12_ILi2ELi4ELi3EEES15_NSS_INS5_IJSC_S1J_EEENS5_IJS1J_SB_EEEEEEENS4_39AutoVectorizingCopyWithAssumedAlignmentILi128EEENS4_14SM90_TMA_STOREES20_S22_S22_EEEvvEEEEvNT_6ParamsE,@"STO_CUDA_ENTRY STV_DEFAULT"
_ZN7cutlass13device_kernelINS_4gemm6kernel13GemmUniversalIN4cute5tupleIJiiiiEEENS1_10collective13CollectiveMmaINS1_35MainloopSm100TmaUmmaWarpSpecializedILi8ELi2ELi4ENS5_IJNS4_1CILi1EEENSA_ILi8EEESB_EEEEENS5_IJNSA_ILi128EEENSA_ILi64EEESG_EEENS_10bfloat16_tENS5_IJlSB_lEEESI_SJ_NS4_8TiledMMAINS4_8MMA_AtomIJNS4_20SM100_MMA_F16BF16_SSISI_SI_fLi128ELi64ELNS4_4UMMA5MajorE0ELSO_0ELNSN_7ScaleInE0ELSP_0EEEEEENS4_6LayoutINS5_IJSB_SB_SB_EEENS5_IJNSA_ILi0EEESU_SU_EEEEENS5_IJNS4_10UnderscoreESX_SX_EEEEENS4_23SM90_TMA_LOAD_MULTICASTENS4_14ComposedLayoutINS4_7SwizzleILi3ELi4ELi3EEENS4_18smem_ptr_flag_bitsILi16EEENSS_INS5_IJSC_SG_EEENS5_IJSG_SB_EEEEEEEvNS4_8identityENS4_13SM90_TMA_LOADES19_vS1A_EENS_8epilogue10collective18CollectiveEpilogueINS1D_23Sm100TmaWarpSpecializedILi3ELi2ELi32ELb1ELb0EEEJSH_NS5_IJNSS_ISF_SB_EENSS_INSA_ILi32EEESB_EEEEESI_SJ_SI_SJ_NS1D_6fusion15FusionCallbacksIS1H_NS1M_17LinearCombinationISI_fSI_fLNS_15FloatRoundStyleE2EEESH_S1L_JEEENS4_5SM1004TMEM4LOAD26SM100_TMEM_LOAD_32dp32b32xES1B_NS11_INS12_ILi2ELi4ELi3EEES15_NSS_INS5_IJSC_S1J_EEENS5_IJS1J_SB_EEEEEEENS4_39AutoVectorizingCopyWithAssumedAlignmentILi128EEENS4_14SM90_TMA_STOREES20_S22_S22_EEEvvEEEEvNT_6ParamsE:
[----:B------:R-:W1:Y:S01]  /*0000*/  LDC R1, c[0x0][0x37c] ;  /* 0x0000df00ff017b82 */ /* 0x000e620000000800 */
[----:B------:R-:W2:Y:S01]  /*0010*/  S2R R91, SR_TID.X ;  /* 0x00000000005b7919 */ /* 0x000ea20000002100 */
[----:B------:R-:W3:Y:S01]  /*0020*/  LDCU.64 UR8, c[0x0][0x890] ;  /* 0x00011200ff0877ac */ /* 0x000ee20008000a00 */
[----:B------:R-:W-:Y:S02]  /*0030*/  PRMT R84, RZ, 0x7610, R84 ;  /* 0x00007610ff547816 */ /* 0x000fe40000000054 */
[----:B------:R-:W-:Y:S01]  /*0040*/  ELECT P3, URZ, PT ;  /* 0x0000000000ff782f */ /* 0x000fe20003860000 */
[----:B---3--:R-:W-:-:S04]  /*0050*/  UISETP.NE.U32.AND UP0, UPT, UR8, URZ, UPT ;  /* 0x000000ff0800728c */ /* 0x008fc8000bf05070 */
[----:B------:R-:W-:Y:S01]  /*0060*/  UISETP.NE.AND.EX UP0, UPT, UR9, URZ, UPT, UP0 ;  /* 0x000000ff0900728c */ /* 0x000fe2000bf05300 */
[----:B--2---:R-:W-:-:S05]  /*0070*/  SHF.R.U32.HI R85, RZ, 0x5, R91 ;  /* 0x00000005ff557819 */ /* 0x004fca000001165b */
[----:B------:R-:W2:Y:S02]  /*0080*/  SHFL.IDX PT, R0, R85, RZ, 0x1f ;  /* 0x00001fff55007589 */ /* 0x000ea400000e0000 */
[----:B--2---:R-:W-:Y:S01]  /*0090*/  R2UR UR22, R0 ;  /* 0x00000000001672ca */ /* 0x004fe200000e0000 */
[----:B-1----:R-:W-:-:S14]  /*00a0*/  BRA.U UP0, `(.L_x_0) ;  /* 0x0000000100307547 */ /* 0x002fdc000b800000 */
[----:B------:R-:W1:Y:S02]  /*00b0*/  LDCU.64 UR4, c[0x0][0x888] ;  /* 0x00011100ff0477ac */ /* 0x000e640008000a00 */
[----:B-1----:R-:W-:-:S04]  /*00c0*/  UISETP.NE.U32.AND UP0, UPT, UR4, URZ, UPT ;  /* 0x000000ff0400728c */ /* 0x002fc8000bf05070 */
[----:B------:R-:W-:-:S09]  /*00d0*/  UISETP.NE.AND.EX UP0, UPT, UR5, URZ, UPT, UP0 ;  /* 0x000000ff0500728c */ /* 0x000fd2000bf05300 */
[----:B------:R-:W-:Y:S05]  /*00e0*/  BRA.U !UP0, `(.L_x_1) ;  /* 0x0000000108147547 */ /* 0x000fea000b800000 */
[----:B------:R-:W1:Y:S01]  /*00f0*/  LDC.64 R2, c[0x0][0x888] ;  /* 0x00022200ff027b82 */ /* 0x000e620000000a00 */
[----:B------:R-:W1:Y:S02]  /*0100*/  LDCU.64 UR4, c[0x0][0x358] ;  /* 0x00006b00ff0477ac */ /* 0x000e640008000a00 */
[----:B-1----:R1:W5:Y:S01]  /*0110*/  LDG.E R41, desc[UR4][R2.64] ;  /* 0x0000000402297981 */ /* 0x002362000c1e1900 */
[----:B------:R-:W-:Y:S01]  /*0120*/  HFMA2 R84, -RZ, RZ, 0, 5.9604644775390625e-08 ;  /* 0x00000001ff547431 */ /* 0x000fe200000001ff */
[----:B------:R-:W-:Y:S05]  /*0130*/  BRA `(.L_x_0) ;  /* 0x00000000000c7947 */ /* 0x000fea0003800000 */
.L_x_1:
[----:B------:R-:W1:Y:S01]  /*0140*/  LDCU UR4, c[0x0][0x880] ;  /* 0x00011000ff0477ac */ /* 0x000e620008000800 */
[----:B------:R-:W-:Y:S01]  /*0150*/  HFMA2 R84, -RZ, RZ, 0, 5.9604644775390625e-08 ;  /* 0x00000001ff547431 */ /* 0x000fe200000001ff */
[----:B-1----:R-:W-:-:S07]  /*0160*/  MOV R41, UR4 ;  /* 0x0000000400297c02 */ /* 0x002fce0008000f00 */
.L_x_0:
[----:B------:R-:W2:Y:S02]  /*0170*/  LDCU.64 UR4, c[0x0][0x8b0] ;  /* 0x00011600ff0477ac */ /* 0x000ea40008000a00 */
[----:B--2---:R-:W-:-:S04]  /*0180*/  UISETP.NE.U32.AND UP0, UPT, UR4, URZ, UPT ;  /* 0x000000ff0400728c */ /* 0x004fc8000bf05070 */
[----:B------:R-:W-:-:S09]  /*0190*/  UISETP.NE.AND.EX UP0, UPT, UR5, URZ, UPT, UP0 ;  /* 0x000000ff0500728c */ /* 0x000fd2000bf05300 */
[----:B------:R-:W-:Y:S05]  /*01a0*/  BRA.U UP0, `(.L_x_2) ;  /* 0x0000000100287547 */ /* 0x000fea000b800000 */
[----:B------:R-:W2:Y:S02]  /*01b0*/  LDCU.64 UR4, c[0x0][0x8a8] ;  /* 0x00011500ff0477ac */ /* 0x000ea40008000a00 */
[----:B--2---:R-:W-:-:S04]  /*01c0*/  UISETP.NE.U32.AND UP0, UPT, UR4, URZ, UPT ;  /* 0x000000ff0400728c */ /* 0x004fc8000bf05070 */
[----:B------:R-:W-:-:S09]  /*01d0*/  UISETP.NE.AND.EX UP0, UPT, UR5, URZ, UPT, UP0 ;  /* 0x000000ff0500728c */ /* 0x000fd2000bf05300 */
[----:B------:R-:W-:Y:S05]  /*01e0*/  BRA.U !UP0, `(.L_x_3) ;  /* 0x0000000108107547 */ /* 0x000fea000b800000 */
[----:B------:R-:W2:Y:S01]  /*01f0*/  LDC.64 R38, c[0x0][0x8a8] ;  /* 0x00022a00ff267b82 */ /* 0x000ea20000000a00 */
[----:B------:R-:W2:Y:S02]  /*0200*/  LDCU.64 UR4, c[0x0][0x358] ;  /* 0x00006b00ff0477ac */ /* 0x000ea40008000a00 */
[----:B--2---:R2:W5:Y:S01]  /*0210*/  LDG.E R38, desc[UR4][R38.64] ;  /* 0x0000000426267981 */ /* 0x004562000c1e1900 */
[----:B------:R-:W-:Y:S05]  /*0220*/  BRA `(.L_x_2) ;  /* 0x0000000000087947 */ /* 0x000fea0003800000 */
.L_x_3:
[----:B------:R-:W2:Y:S02]  /*0230*/  LDCU UR4, c[0x0][0x8a0] ;  /* 0x00011400ff0477ac */ /* 0x000ea40008000800 */
[----:B--2---:R-:W-:Y:S02]  /*0240*/  MOV R38, UR4 ;  /* 0x0000000400267c02 */ /* 0x004fe40008000f00 */
.L_x_2:
[----:B------:R-:W-:Y:S01]  /*0250*/  IMAD.U32 R0, RZ, RZ, UR22 ;  /* 0x00000016ff007e24 */ /* 0x000fe2000f8e00ff */
[----:B------:R-:W-:Y:S04]  /*0260*/  BSSY.RECONVERGENT B0, `(.L_x_4) ;  /* 0x000000c000007945 */ /* 0x000fe80003800200 */
[C---:B------:R-:W-:Y:S02]  /*0270*/  ISETP.NE.OR P1, PT, R0.reuse, 0x1, !P3 ;  /* 0x000000010000780c */ /* 0x040fe40005f25670 */
[----:B------:R-:W-:-:S11]  /*0280*/  ISETP.NE.OR P0, PT, R0, 0x3, !P3 ;  /* 0x000000030000780c */ /* 0x000fd60005f05670 */
[----:B------:R-:W-:Y:S05]  /*0290*/  @P1 BRA `(.L_x_5) ;  /* 0x0000000000201947 */ /* 0x000fea0003800000 */
[----:B------:R-:W3:Y:S02]  /*02a0*/  LDCU.64 UR4, c[0x0][0x348] ;  /* 0x00006900ff0477ac */ /* 0x000ee40008000a00 */
[----:B---3--:R-:W-:Y:S02]  /*02b0*/  UIADD3 UR6, UP1, UPT, UR4, 0x80, URZ ;  /* 0x0000008004067890 */ /* 0x008fe4000ff3e0ff */
[----:B------:R-:W-:Y:S02]  /*02c0*/  UIADD3 UR4, UP0, UPT, UR4, 0x180, URZ ;  /* 0x0000018004047890 */ /* 0x000fe4000ff1e0ff */
[----:B------:R-:W-:Y:S02]  /*02d0*/  UIADD3.X UR7, UPT, UPT, URZ, UR5, URZ, UP1, !UPT ;  /* 0x00000005ff077290 */ /* 0x000fe40008ffe4ff */
[----:B------:R-:W-:-:S07]  /*02e0*/  UIADD3.X UR5, UPT, UPT, URZ, UR5, URZ, UP0, !UPT ;  /* 0x00000005ff057290 */ /* 0x000fce00087fe4ff */
[----:B------:R3:W-:Y:S02]  /*02f0*/  UTMACCTL.PF [UR6] ;  /* 0x00000000060079b9 */ /* 0x0007e40008040000 */
[----:B------:R3:W-:Y:S02]  /*0300*/  UTMACCTL.PF [UR4] ;  /* 0x00000000040079b9 */ /* 0x0007e40008040000 */
[----:B---3--:R-:W-:Y:S01]  /*0310*/  NOP ;  /* 0x0000000000007918 */ /* 0x008fe20000000000 */
.L_x_5:
[----:B------:R-:W-:Y:S05]  /*0320*/  BSYNC.RECONVERGENT B0 ;  /* 0x0000000000007941 */ /* 0x000fea0003800200 */
.L_x_4:
[----:B------:R-:W-:Y:S04]  /*0330*/  BSSY.RECONVERGENT B0, `(.L_x_6) ;  /* 0x000000a000007945 */ /* 0x000fe80003800200 */
        /* <DEDUP_REMOVED lines=9> */
.L_x_7:
[----:B------:R-:W-:Y:S05]  /*03d0*/  BSYNC.RECONVERGENT B0 ;  /* 0x0000000000007941 */ /* 0x000fea0003800200 */
.L_x_6:
[----:B------:R-:W3:Y:S01]  /*03e0*/  LDCU.64 UR4, c[0x0][0x888] ;  /* 0x00011100ff0477ac */ /* 0x000ee20008000a00 */
[----:B------:R-:W-:Y:S02]  /*03f0*/  UISETP.EQ.U32.AND UP1, UPT, UR8, URZ, UPT ;  /* 0x000000ff0800728c */ /* 0x000fe4000bf22070 */
[----:B------:R-:W-:Y:S02]  /*0400*/  UPLOP3.LUT UP3, UPT, UPT, UPT, UPT, 0x80, 0x8 ;  /* 0x000000000008789c */ /* 0x000fe40003f6f070 */
[----:B---3--:R-:W-:-:S04]  /*0410*/  UISETP.NE.U32.AND UP0, UPT, UR4, URZ, UPT ;  /* 0x000000ff0400728c */ /* 0x008fc8000bf05070 */
[----:B------:R-:W-:-:S04]  /*0420*/  UISETP.NE.AND.EX UP0, UPT, UR5, URZ, UPT, UP0 ;  /* 0x000000ff0500728c */ /* 0x000fc8000bf05300 */
[----:B------:R-:W-:-:S04]  /*0430*/  UISETP.EQ.OR.EX UP2, UPT, UR9, URZ, !UP0, UP1 ;  /* 0x000000ff0900728c */ /* 0x000fc8000c742710 */
[----:B------:R-:W-:-:S06]  /*0440*/  UP2UR UR4, UPR, URZ, 0x4 ;  /* 0x00000004ff047883 */ /* 0x000fcc0008000000 */
[----:B------:R-:W-:Y:S01]  /*0450*/  MOV R88, UR4 ;  /* 0x0000000400587c02 */ /* 0x000fe20008000f00 */
[----:B------:R-:W-:Y:S06]  /*0460*/  BRA.U !UP2, `(.L_x_8) ;  /* 0x000000010a207547 */ /* 0x000fec000b800000 */
[----:B------:R-:W-:Y:S01]  /*0470*/  UISETP.NE.U32.AND UP1, UPT, UR8, URZ, UPT ;  /* 0x000000ff0800728c */ /* 0x000fe2000bf25070 */
[----:B-----5:R-:W-:Y:S01]  /*0480*/  FSETP.NEU.AND P0, PT, R41, RZ, PT ;  /* 0x000000ff2900720b */ /* 0x020fe20003f0d000 */
[----:B------:R-:W-:Y:S02]  /*0490*/  USEL UR4, URZ, 0xffffffff, UP0 ;  /* 0xffffffffff047887 */ /* 0x000fe40008000000 */
[----:B------:R-:W-:-:S10]  /*04a0*/  UISETP.NE.AND.EX UP1, UPT, UR9, URZ, UPT, UP1 ;  /* 0x000000ff0900728c */ /* 0x000fd4000bf25310 */
[----:B------:R-:W-:Y:S01]  /*04b0*/  VOTEU.ANY UP0, P0 ;  /* 0x0000000000ff7886 */ /* 0x000fe20000000100 */
[----:B------:R-:W-:-:S04]  /*04c0*/  @!UP1 USEL UR4, URZ, 0xffffffff, UP0 ;  /* 0xffffffffff049887 */ /* 0x000fc80008000000 */
[----:B------:R-:W-:-:S04]  /*04d0*/  ULOP3.LUT UR4, UR4, 0x1, URZ, 0xc0, !UPT ;  /* 0x0000000104047892 */ /* 0x000fc8000f8ec0ff */
[----:B------:R-:W-:-:S11]  /*04e0*/  UISETP.NE.U32.AND UP3, UPT, UR4, 0x1, UPT ;  /* 0x000000010400788c */ /* 0x000fd6000bf65070 */
.L_x_8:
[----:B-1----:R-:W1:Y:S01]  /*04f0*/  SHFL.IDX PT, R2, R85, RZ, 0x1f ;  /* 0x00001fff55027589 */ /* 0x002e6200000e0000 */
[----:B------:R-:W-:-:S04]  /*0500*/  UISETP.NE.AND UP0, UPT, UR22, 0x2, UPT ;  /* 0x000000021600788c */ /* 0x000fc8000bf05270 */
[----:B------:R-:W-:Y:S01]  /*0510*/  USEL UR37, URZ, 0x1, UP0 ;  /* 0x00000001ff257887 */ /* 0x000fe20008000000 */
[----:B-1----:R-:W-:-:S13]  /*0520*/  ISETP.NE.AND P0, PT, R2, RZ, PT ;  /* 0x000000ff0200720c */ /* 0x002fda0003f05270 */
[----:B------:R-:W-:Y:S05]  /*0530*/  @P0 BRA `(.L_x_9) ;  /* 0x0000000000840947 */ /* 0x000fea0003800000 */
[----:B------:R-:W-:Y:S01]  /*0540*/  ELECT P0, URZ, PT ;  /* 0x0000000000ff782f */ /* 0x000fe20003800000 */
[----:B------:R-:W-:-:S12]  /*0550*/  BSSY.RECONVERGENT B0, `(.L_x_9) ;  /* 0x000001f000007945 */ /* 0x000fd80003800200 */
[----:B------:R-:W-:Y:S05]  /*0560*/  @!P0 BRA `(.L_x_10) ;  /* 0x0000000000748947 */ /* 0x000fea0003800000 */
[----:B------:R-:W1:Y:S01]  /*0570*/  S2UR UR4, SR_CgaCtaId ;  /* 0x00000000000479c3 */ /* 0x000e620000008800 */
[----:B------:R-:W-:Y:S01]  /*0580*/  UMOV UR5, 0x400 ;  /* 0x0000040000057882 */ /* 0x000fe20000000000 */
[----:B------:R-:W-:Y:S01]  /*0590*/  UMOV UR8, 0x1 ;  /* 0x0000000100087882 */ /* 0x000fe20000000000 */
[----:B------:R-:W-:Y:S01]  /*05a0*/  UMOV UR6, 0x8 ;  /* 0x0000000800067882 */ /* 0x000fe20000000000 */
[----:B------:R-:W-:-:S04]  /*05b0*/  UIADD3 UR8, UPT, UPT, -UR8, 0x100000, URZ ;  /* 0x0010000008087890 */ /* 0x000fc8000fffe1ff */
[----:B------:R-:W-:Y:S02]  /*05c0*/  USHF.L.U32 UR9, UR8, 0xb, URZ ;  /* 0x0000000b08097899 */ /* 0x000fe400080006ff */
[----:B------:R-:W-:Y:S02]  /*05d0*/  USHF.L.U32 UR8, UR8, 0x1, URZ ;  /* 0x0000000108087899 */ /* 0x000fe400080006ff */
[----:B------:R-:W-:-:S04]  /*05e0*/  UIADD3 UR6, UPT, UPT, -UR6, 0x100000, URZ ;  /* 0x0010000006067890 */ /* 0x000fc8000fffe1ff */
[----:B------:R-:W-:Y:S02]  /*05f0*/  USHF.L.U32 UR7, UR6, 0xb, URZ ;  /* 0x0000000b06077899 */ /* 0x000fe400080006ff */
[----:B------:R-:W-:Y:S02]  /*0600*/  USHF.L.U32 UR6, UR6, 0x1, URZ ;  /* 0x0000000106067899 */ /* 0x000fe400080006ff */
[----:B-1----:R-:W-:Y:S01]  /*0610*/  ULEA UR4, UR4, UR5, 0x18 ;  /* 0x0000000504047291 */ /* 0x002fe2000f8ec0ff */
[----:B------:R-:W1:Y:S11]  /*0620*/  FENCE.VIEW.ASYNC.S ;  /* 0x00000000000073c6 */ /* 0x000e760000000000 */
[----:B-1----:R1:W3:Y:S01]  /*0630*/  SYNCS.EXCH.64 URZ, [UR4], UR8 ;  /* 0x0000000804ff75b2 */ /* 0x0022e20008000100 */
[----:B------:R1:W4:Y:S01]  /*0640*/  SYNCS.EXCH.64 URZ, [UR4+0x40], UR6 ;  /* 0x0000400604ff75b2 */ /* 0x0003220008000100 */
[----:B------:R1:W1:Y:S01]  /*0650*/  SYNCS.EXCH.64 URZ, [UR4+0x8], UR8 ;  /* 0x0000080804ff75b2 */ /* 0x0002620008000100 */
        /* <DEDUP_REMOVED lines=13> */
[----:B------:R-:W-:Y:S01]  /*0730*/  NOP ;  /* 0x0000000000007918 */ /* 0x000fe20000000000 */
.L_x_10:
[----:B-1----:R-:W-:Y:S05]  /*0740*/  BSYNC.RECONVERGENT B0 ;  /* 0x0000000000007941 */ /* 0x002fea0003800200 */
.L_x_9:
[----:B------:R-:W1:Y:S01]  /*0750*/  SHFL.IDX PT, R2, R85, RZ, 0x1f ;  /* 0x00001fff55027589 */ /* 0x000e6200000e0000 */
[----:B------:R-:W-:Y:S01]  /*0760*/  NOP ;  /* 0x0000000000007918 */ /* 0x000fe20000000000 */
[----:B-1----:R-:W-:-:S13]  /*0770*/  ISETP.NE.AND P0, PT, R2, 0x1, PT ;  /* 0x000000010200780c */ /* 0x002fda0003f05270 */
[----:B------:R-:W-:Y:S05]  /*0780*/  @P0 BRA `(.L_x_11) ;  /* 0x0000000000500947 */ /* 0x000fea0003800000 */
        /* <DEDUP_REMOVED lines=9> */
[----:B------:R-:W-:Y:S01]  /*0820*/  USHF.L.U32 UR6, UR6, 0x1, URZ ;  /* 0x0000000106067899 */ /* 0x000fe200080006ff */
[----:B------:R-:W-:Y:S01]  /*0830*/  ELECT P0, URZ, PT ;  /* 0x0000000000ff782f */ /* 0x000fe20003800000 */
[----:B-1----:R-:W-:Y:S01]  /*0840*/  ULEA UR4, UR4, UR5, 0x18 ;  /* 0x0000000504047291 */ /* 0x002fe2000f8ec0ff */
[----:B------:R-:W1:Y:S11]  /*0850*/  FENCE.VIEW.ASYNC.S ;  /* 0x00000000000073c6 */ /* 0x000e760000000000 */
[----:B-1----:R1:W1:Y:S01]  /*0860*/  SYNCS.EXCH.64 URZ, [UR4+0x80], UR8 ;  /* 0x0000800804ff75b2 */ /* 0x0022620008000100 */
[----:B------:R1:W1:Y:S01]  /*0870*/  SYNCS.EXCH.64 URZ, [UR4+0x98], UR6 ;  /* 0x0000980604ff75b2 */ /* 0x0002620008000100 */
[----:B------:R1:W1:Y:S01]  /*0880*/  SYNCS.EXCH.64 URZ, [UR4+0x88], UR8 ;  /* 0x0000880804ff75b2 */ /* 0x0002620008000100 */
[----:B------:R1:W1:Y:S01]  /*0890*/  SYNCS.EXCH.64 URZ, [UR4+0xa0], UR6 ;  /* 0x0000a00604ff75b2 */ /* 0x0002620008000100 */
[----:B------:R1:W1:Y:S01]  /*08a0*/  SYNCS.EXCH.64 URZ, [UR4+0x90], UR8 ;  /* 0x0000900804ff75b2 */ /* 0x0002620008000100 */
[----:B------:R1:W1:Y:S01]  /*08b0*/  SYNCS.EXCH.64 URZ, [UR4+0xa8], UR6 ;  /* 0x0000a80604ff75b2 */ /* 0x0002620008000100 */
[----:B------:R-:W-:Y:S01]  /*08c0*/  NOP ;  /* 0x0000000000007918 */ /* 0x000fe20000000000 */
.L_x_11:
[----:B------:R-:W2:Y:S01]  /*08d0*/  SHFL.IDX PT, R2, R85, RZ, 0x1f ;  /* 0x00001fff55027589 */ /* 0x000ea200000e0000 */
[----:B------:R-:W-:Y:S01]  /*08e0*/  NOP ;  /* 0x0000000000007918 */ /* 0x000fe20000000000 */
[----:B--2---:R-:W-:-:S13]  /*08f0*/  ISETP.NE.AND P0, PT, R2, 0x3, PT ;  /* 0x000000030200780c */ /* 0x004fda0003f05270 */
[----:B------:R-:W-:Y:S05]  /*0900*/  @P0 BRA `(.L_x_12) ;  /* 0x0000000000300947 */ /* 0x000fea0003800000 */
[----:B-1----:R-:W1:Y:S01]  /*0910*/  S2UR UR6, SR_CgaCtaId ;  /* 0x00000000000679c3 */ /* 0x002e620000008800 */
[----:B------:R-:W-:Y:S01]  /*0920*/  UMOV UR4, 0x400 ;  /* 0x0000040000047882 */ /* 0x000fe20000000000 */
[----:B------:R-:W-:Y:S01]  /*0930*/  UMOV UR5, 0x20 ;  /* 0x0000002000057882 */ /* 0x000fe20000000000 */
[----:B------:R-:W-:Y:S01]  /*0940*/  ELECT P0, URZ, PT ;  /* 0x0000000000ff782f */ /* 0x000fe20003800000 */
[----:B-1----:R-:W-:Y:S02]  /*0950*/  ULEA UR6, UR6, UR4, 0x18 ;  /* 0x0000000406067291 */ /* 0x002fe4000f8ec0ff */
[----:B------:R-:W-:-:S04]  /*0960*/  UIADD3 UR4, UPT, UPT, -UR5, 0x100000, URZ ;  /* 0x0010000005047890 */ /* 0x000fc8000fffe1ff */
[----:B------:R-:W-:Y:S02]  /*0970*/  USHF.L.U32 UR5, UR4, 0xb, URZ ;  /* 0x0000000b04057899 */ /* 0x000fe400080006ff */
[----:B------:R-:W-:Y:S01]  /*0980*/  USHF.L.U32 UR4, UR4, 0x1, URZ ;  /* 0x0000000104047899 */ /* 0x000fe200080006ff */
[----:B------:R-:W1:Y:S11]  /*0990*/  FENCE.VIEW.ASYNC.S ;  /* 0x00000000000073c6 */ /* 0x000e760000000000 */
[----:B-1----:R2:W1:Y:S01]  /*09a0*/  SYNCS.EXCH.64 URZ, [UR6+0xb0], UR4 ;  /* 0x0000b00406ff75b2 */ /* 0x0024620008000100 */
[----:B------:R2:W1:Y:S02]  /*09b0*/  SYNCS.EXCH.64 URZ, [UR6+0xb8], UR4 ;  /* 0x0000b80406ff75b2 */ /* 0x0004640008000100 */
[----:B--2---:R-:W-:Y:S01]  /*09c0*/  NOP ;  /* 0x0000000000007918 */ /* 0x004fe20000000000 */
.L_x_12:
[----:B------:R-:W2:Y:S01]  /*09d0*/  SHFL.IDX PT, R2, R85, RZ, 0x1f ;  /* 0x00001fff55027589 */ /* 0x000ea200000e0000 */
[----:B------:R-:W-:Y:S01]  /*09e0*/  NOP ;  /* 0x0000000000007918 */ /* 0x000fe20000000000 */
[----:B--2---:R-:W-:-:S13]  /*09f0*/  ISETP.NE.AND P0, PT, R2, 0x4, PT ;  /* 0x000000040200780c */ /* 0x004fda0003f05270 */
[----:B------:R-:W-:Y:S05]  /*0a00*/  @P0 BRA `(.L_x_13) ;  /* 0x00000000004c0947 */ /* 0x000fea0003800000 */
[----:B-1----:R-:W1:Y:S01]  /*0a10*/  S2UR UR6, SR_CgaCtaId ;  /* 0x00000000000679c3 */ /* 0x002e620000008800 */
[----:B------:R-:W-:Y:S01]  /*0a20*/  UMOV UR4, 0x720 ;  /* 0x0000072000047882 */ /* 0x000fe20000000000 */
[----:B------:R-:W-:Y:S01]  /*0a30*/  UMOV UR5, 0x400 ;  /* 0x0000040000057882 */ /* 0x000fe20000000000 */
[----:B------:R-:W-:Y:S01]  /*0a40*/  USEL UR4, UR4, 0x620, UP3 ;  /* 0x0000062004047887 */ /* 0x000fe20009800000 */
[----:B------:R-:W-:Y:S01]  /*0a50*/  UMOV UR8, 0x1 ;  /* 0x0000000100087882 */ /* 0x000fe20000000000 */
[----:B------:R-:W-:Y:S01]  /*0a60*/  ELECT P0, URZ, PT ;  /* 0x0000000000ff782f */ /* 0x000fe20003800000 */
[----:B------:R-:W-:-:S04]  /*0a70*/  UIADD3 UR8, UPT, UPT, -UR8, 0x100000, URZ ;  /* 0x0010000008087890 */ /* 0x000fc8000fffe1ff */
[----:B------:R-:W-:Y:S02]  /*0a80*/  USHF.L.U32 UR9, UR8, 0xb, URZ ;  /* 0x0000000b08097899 */ /* 0x000fe400080006ff */
[----:B------:R-:W-:Y:S02]  /*0a90*/  USHF.L.U32 UR8, UR8, 0x1, URZ ;  /* 0x0000000108087899 */ /* 0x000fe400080006ff */
[----:B-1----:R-:W-:Y:S02]  /*0aa0*/  ULEA UR6, UR6, UR5, 0x18 ;  /* 0x0000000506067291 */ /* 0x002fe4000f8ec0ff */
[----:B------:R-:W-:-:S04]  /*0ab0*/  UIADD3 UR4, UPT, UPT, -UR4, 0x100000, URZ ;  /* 0x0010000004047890 */ /* 0x000fc8000fffe1ff */
[----:B------:R-:W-:Y:S02]  /*0ac0*/  USHF.L.U32 UR5, UR4, 0xb, URZ ;  /* 0x0000000b04057899 */ /* 0x000fe400080006ff */
[----:B------:R-:W-:Y:S01]  /*0ad0*/  USHF.L.U32 UR4, UR4, 0x1, URZ ;  /* 0x0000000104047899 */ /* 0x000fe200080006ff */
[----:B------:R-:W1:Y:S03]  /*0ae0*/  FENCE.VIEW.ASYNC.S ;  /* 0x00000000000073c6 */ /* 0x000e660000000000 */
[----:B-1----:R2:W1:Y:S08]  /*0af0*/  SYNCS.EXCH.64 URZ, [UR6+0xc0], UR8 ;  /* 0x0000c00806ff75b2 */ /* 0x0024700008000100 */
[----:B------:R2:W1:Y:S01]  /*0b00*/  SYNCS.EXCH.64 URZ, [UR6+0xd0], UR4 ;  /* 0x0000d00406ff75b2 */ /* 0x0004620008000100 */
[----:B------:R2:W1:Y:S01]  /*0b10*/  SYNCS.EXCH.64 URZ, [UR6+0xc8], UR8 ;  /* 0x0000c80806ff75b2 */ /* 0x0004620008000100 */
[----:B------:R2:W1:Y:S02]  /*0b20*/  SYNCS.EXCH.64 URZ, [UR6+0xd8], UR4 ;  /* 0x0000d80406ff75b2 */ /* 0x0004640008000100 */
[----:B--2---:R-:W-:Y:S01]  /*0b30*/  NOP ;  /* 0x0000000000007918 */ /* 0x004fe20000000000 */
.L_x_13:
[----:B------:R-:W2:Y:S01]  /*0b40*/  SHFL.IDX PT, R2, R85, RZ, 0x1f ;  /* 0x00001fff55027589 */ /* 0x000ea200000e0000 */
[----:B------:R-:W-:Y:S01]  /*0b50*/  NOP ;  /* 0x0000000000007918 */ /* 0x000fe20000000000 */
[----:B--2---:R-:W-:-:S13]  /*0b60*/  ISETP.NE.AND P0, PT, R2, 0x5, PT ;  /* 0x000000050200780c */ /* 0x004fda0003f05270 */
[----:B------:R-:W-:Y:S05]  /*0b70*/  @P0 BRA `(.L_x_14) ;  /* 0x0000000000580947 */ /* 0x000fea0003800000 */
[----:B-1----:R-:W1:Y:S01]  /*0b80*/  S2UR UR4, SR_CgaCtaId ;  /* 0x00000000000479c3 */ /* 0x002e620000008800 */
        /* <DEDUP_REMOVED lines=18> */
[----:B------:R2:W1:Y:S01]  /*0cb0*/  SYNCS.EXCH.64 URZ, [UR4+0xf8], UR8 ;  /* 0x0000f80804ff75b2 */ /* 0x0004620008000100 */
[----:B------:R2:W1:Y:S02]  /*0cc0*/  SYNCS.EXCH.64 URZ, [UR4+0x118], UR6 ;  /* 0x0001180604ff75b2 */ /* 0x0004640008000100 */
[----:B--2---:R-:W-:Y:S01]  /*0cd0*/  NOP ;  /* 0x0000000000007918 */ /* 0x004fe20000000000 */
.L_x_14:
[----:B------:R-:W2:Y:S01]  /*0ce0*/  SHFL.IDX PT, R2, R85, RZ, 0x1f ;  /* 0x00001fff55027589 */ /* 0x000ea200000e0000 */
[----:B------:R-:W-:Y:S01]  /*0cf0*/  NOP ;  /* 0x0000000000007918 */ /* 0x000fe20000000000 */
[----:B--2---:R-:W-:-:S13]  /*0d00*/  ISETP.NE.AND P0, PT, R2, 0x3, PT ;  /* 0x000000030200780c */ /* 0x004fda0003f05270 */
[----:B------:R-:W-:Y:S05]  /*0d10*/  @P0 BRA `(.L_x_15) ;  /* 0x0000000000380947 */ /* 0x000fea0003800000 */
[----:B------:R-:W2:Y:S01]  /*0d20*/  S2UR UR5, SR_CgaCtaId ;  /* 0x00000000000579c3 */ /* 0x000ea20000008800 */
[----:B-1----:R-:W-:Y:S01]  /*0d30*/  UMOV UR4, 0x400 ;  /* 0x0000040000047882 */ /* 0x002fe20000000000 */
[----:B------:R-:W-:Y:S01]  /*0d40*/  UMOV UR6, 0x20 ;  /* 0x0000002000067882 */ /* 0x000fe20000000000 */
[----:B------:R-:W-:Y:S01]  /*0d50*/  ELECT P0, URZ, PT ;  /* 0x0000000000ff782f */ /* 0x000fe20003800000 */
[----:B------:R-:W-:-:S04]  /*0d60*/  UIADD3 UR6, UPT, UPT, -UR6, 0x100000, URZ ;  /* 0x0010000006067890 */ /* 0x000fc8000fffe1ff */
[----:B------:R-:W-:Y:S02]  /*0d70*/  USHF.L.U32 UR7, UR6, 0xb, URZ ;  /* 0x0000000b06077899 */ /* 0x000fe400080006ff */
[----:B------:R-:W-:Y:S02]  /*0d80*/  USHF.L.U32 UR6, UR6, 0x1, URZ ;  /* 0x0000000106067899 */ /* 0x000fe400080006ff */
[----:B--2---:R-:W-:Y:S01]  /*0d90*/  ULEA UR4, UR5, UR4, 0x18 ;  /* 0x0000000405047291 */ /* 0x004fe2000f8ec0ff */
[----:B------:R-:W1:Y:S11]  /*0da0*/  FENCE.VIEW.ASYNC.S ;  /* 0x00000000000073c6 */ /* 0x000e760000000000 */
[----:B-1----:R2:W1:Y:S01]  /*0db0*/  SYNCS.EXCH.64 URZ, [UR4+0x120], UR6 ;  /* 0x0001200604ff75b2 */ /* 0x0024620008000100 */
[----:B------:R2:W1:Y:S01]  /*0dc0*/  SYNCS.EXCH.64 URZ, [UR4+0x130], UR6 ;  /* 0x0001300604ff75b2 */ /* 0x0004620008000100 */
[----:B------:R2:W1:Y:S01]  /*0dd0*/  SYNCS.EXCH.64 URZ, [UR4+0x128], UR6 ;  /* 0x0001280604ff75b2 */ /* 0x0004620008000100 */
[----:B------:R2:W1:Y:S02]  /*0de0*/  SYNCS.EXCH.64 URZ, [UR4+0x138], UR6 ;  /* 0x0001380604ff75b2 */ /* 0x0004640008000100 */
[----:B--2---:R-:W-:Y:S01]  /*0df0*/  NOP ;  /* 0x0000000000007918 */ /* 0x004fe20000000000 */
.L_x_15:
[----:B-1----:R-:W1:Y:S01]  /*0e00*/  LDCU UR4, c[0x0][0x36c] ;  /* 0x00006d80ff0477ac */ /* 0x002e620008000800 */
[----:B------:R-:W-:Y:S01]  /*0e10*/  ISETP.NE.OR P3, PT, R0, 0x2, !P3 ;  /* 0x000000020000780c */ /* 0x000fe20005f65670 */
[----:B------:R-:W-:Y:S01]  /*0e20*/  NOP ;  /* 0x0000000000007918 */ /* 0x000fe20000000000 */
[----:B------:R-:W-:Y:S01]  /*0e30*/  LOP3.LUT R0, R91, 0x1f, RZ, 0xc0, !PT ;  /* 0x0000001f5b007812 */ /* 0x000fe200078ec0ff */
[----:B------:R-:W-:Y:S02]  /*0e40*/  UISETP.NE.AND UP4, UPT, UR22, URZ, UPT ;  /* 0x000000ff1600728c */ /* 0x000fe4000bf85270 */
[----:B-1----:R-:W-:-:S09]  /*0e50*/  UISETP.EQ.U32.AND UP5, UPT, UR4, 0x1, UPT ;  /* 0x000000010400788c */ /* 0x002fd2000bfa2070 */
[----:B------:R-:W-:Y:S05]  /*0e60*/  BRA.U !UP5, `(.L_x_16) ;  /* 0x000000010d087547 */ /* 0x000fea000b800000 */
[----:B---34-:R-:W-:Y:S01]  /*0e70*/  UCGABAR_ARV ;  /* 0x00000000000079c7 */ /* 0x018fe20008000000 */
[----:B------:R-:W-:Y:S05]  /*0e80*/  BRA `(.L_x_17) ;  /* 0x0000000000047947 */ /* 0x000fea0003800000 */
.L_x_16:
[----:B---34-:R-:W-:Y:S01]  /*0e90*/  NOP ;  /* 0x0000000000007918 */ /* 0x018fe20000000000 */
.L_x_17:
[----:B------:R-:W1:Y:S01]  /*0ea0*/  S2UR UR7, SR_CTAID.X ;  /* 0x00000000000779c3 */ /* 0x000e620000002500 */
[----:B------:R-:W-:-:S05]  /*0eb0*/  CS2R.32 R87, SR_CgaSize ;  /* 0x0000000000577805 */ /* 0x000fca0000008a00 */
[----:B------:R-:W-:-:S05]  /*0ec0*/  IMAD R87, R87, -0xa0, RZ ;  /* 0xffffff6057577824 */ /* 0x000fca00078e02ff */
[----:B------:R-:W-:-:S14]  /*0ed0*/  R2UR UR5, R87 ;  /* 0x00000000570572ca */ /* 0x000fdc00000e0000 */
[----:B------:R-:W2:Y:S01]  /*0ee0*/  LDCU UR5, c[0x0][UR5+0x2b0] ;  /* 0x00005600050577ac */ /* 0x000ea20008000800 */
[----:B------:R-:W-:-:S05]  /*0ef0*/  CS2R.32 R87, SR_CgaSize ;  /* 0x0000000000577805 */ /* 0x000fca0000008a00 */
[----:B------:R-:W-:-:S05]  /*0f00*/  IMAD R87, R87, -0xa0, RZ ;  /* 0xffffff6057577824 */ /* 0x000fca00078e02ff */
[----:B------:R-:W-:-:S14]  /*0f10*/  R2UR UR4, R87 ;  /* 0x00000000570472ca */ /* 0x000fdc00000e0000 */
[----:B------:R-:W3:Y:S01]  /*0f20*/  LDCU UR4, c[0x0][UR4+0x2b4] ;  /* 0x00005680040477ac */ /* 0x000ee20008000800 */
[----:B------:R-:W4:Y:S01]  /*0f30*/  S2UR UR8, SR_CTAID.Y ;  /* 0x00000000000879c3 */ /* 0x000f220000002600 */
[----:B------:R-:W-:-:S05]  /*0f40*/  CS2R.32 R87, SR_CgaSize ;  /* 0x0000000000577805 */ /* 0x000fca0000008a00 */
[----:B------:R-:W-:-:S05]  /*0f50*/  IMAD R87, R87, -0xa0, RZ ;  /* 0xffffff6057577824 */ /* 0x000fca00078e02ff */
[----:B------:R-:W-:-:S14]  /*0f60*/  R2UR UR9, R87 ;  /* 0x00000000570972ca */ /* 0x000fdc00000e0000 */
[----:B------:R-:W3:Y:S01]  /*0f70*/  LDCU UR9, c[0x0][UR9+0x2a0] ;  /* 0x00005400090977ac */ /* 0x000ee20008000800 */
[----:B------:R-:W-:-:S05]  /*0f80*/  CS2R.32 R87, SR_CgaSize ;  /* 0x0000000000577805 */ /* 0x000fca0000008a00 */
[----:B------:R-:W-:-:S05]  /*0f90*/  IMAD R87, R87, -0xa0, RZ ;  /* 0xffffff6057577824 */ /* 0x000fca00078e02ff */
[----:B------:R-:W-:-:S14]  /*0fa0*/  R2UR UR10, R87 ;  /* 0x00000000570a72ca */ /* 0x000fdc00000e0000 */
[----:B------:R-:W3:Y:S01]  /*0fb0*/  LDCU UR10, c[0x0][UR10+0x2a4] ;  /* 0x000054800a0a77ac */ /* 0x000ee20008000800 */
[----:B------:R-:W3:Y:S01]  /*0fc0*/  S2UR UR11, SR_CgaCtaId ;  /* 0x00000000000b79c3 */ /* 0x000ee20000008800 */
[----:B------:R-:W3:Y:S01]  /*0fd0*/  LDCU UR23, c[0x0][0xb24] ;  /* 0x00016480ff1777ac */ /* 0x000ee20008000800 */
[----:B------:R-:W3:Y:S01]  /*0fe0*/  LDCU UR40, c[0x0][0xb24] ;  /* 0x00016480ff2877ac */ /* 0x000ee20008000800 */
[----:B-1----:R-:W-:-:S05]  /*0ff0*/  I2FP.F32.U32 R3, UR7 ;  /* 0x0000000700037c45 */ /* 0x002fca0008201000 */
[----:B------:R-:W1:Y:S01]  /*1000*/  S2UR UR36, SR_CTAID.Z ;  /* 0x00000000002479c3 */ /* 0x000e620000002700 */
[----:B------:R-:W1:Y:S01]  /*1010*/  LDCU UR26, c[0x0][0xb30] ;  /* 0x00016600ff1a77ac */ /* 0x000e620008000800 */
[----:B--2---:R-:W-:Y:S01]  /*1020*/  FMUL R3, R3, UR5 ;  /* 0x0000000503037c20 */ /* 0x004fe20008400000 */
[----:B------:R-:W-:Y:S01]  /*1030*/  UMOV UR25, UR7 ;  /* 0x0000000700197c82 */ /* 0x000fe20008000000 */
[----:B----4-:R-:W-:Y:S01]  /*1040*/  I2FP.F32.U32 R2, UR8 ;  /* 0x0000000800027c45 */ /* 0x010fe20008201000 */
[----:B------:R-:W-:-:S03]  /*1050*/  UMOV UR30, UR8 ;  /* 0x00000008001e7c82 */ /* 0x000fc60008000000 */
[----:B------:R-:W2:Y:S01]  /*1060*/  F2I.U32.TRUNC.NTZ R3, R3 ;  /* 0x0000000300037305 */ /* 0x000ea2000020f000 */
[----:B---3--:R-:W-:Y:S01]  /*1070*/  UISETP.GE.AND UP2, UPT, UR23, 0x1, UPT ;  /* 0x000000011700788c */ /* 0x008fe2000bf46270 */
[----:B------:R-:W-:Y:S01]  /*1080*/  FMUL R2, R2, UR4 ;  /* 0x0000000402027c20 */ /* 0x000fe20008400000 */
[----:B------:R-:W-:-:S05]  /*1090*/  USHF.L.U32 UR28, UR11, 0xa, URZ ;  /* 0x0000000a0b1c7899 */ /* 0x000fca00080006ff */
[----:B------:R-:W3:Y:S01]  /*10a0*/  F2I.U32.TRUNC.NTZ R2, R2 ;  /* 0x0000000200027305 */ /* 0x000ee2000020f000 */
[----:B--2---:R-:W-:Y:S02]  /*10b0*/  R2UR UR4, R3 ;  /* 0x00000000030472ca */ /* 0x004fe400000e0000 */
[----:B---3--:R-:W-:Y:S02]  /*10c0*/  R2UR UR6, R2 ;  /* 0x00000000020672ca */ /* 0x008fe400000e0000 */
[----:B------:R-:W-:-:S09]  /*10d0*/  PRMT R2, RZ, 0x7610, R2 ;  /* 0x00007610ff027816 */ /* 0x000fd20000000002 */
[----:B------:R-:W-:-:S04]  /*10e0*/  UIADD3 UR5, UPT, UPT, -UR4, URZ, URZ ;  /* 0x000000ff04057290 */ /* 0x000fc8000fffe1ff */
[----:B------:R-:W-:Y:S02]  /*10f0*/  UIMAD UR5, UR9, UR5, UR7 ;  /* 0x00000005090572a4 */ /* 0x000fe4000f8e0207 */
[----:B------:R-:W-:-:S04]  /*1100*/  UIADD3 UR4, UPT, UPT, -UR6, URZ, URZ ;  /* 0x000000ff06047290 */ /* 0x000fc8000fffe1ff */
[----:B------:R-:W-:Y:S01]  /*1110*/  IMAD.U32 R87, RZ, RZ, UR5 ;  /* 0x00000005ff577e24 */ /* 0x000fe2000f8e00ff */
[----:B------:R-:W-:-:S06]  /*1120*/  UIMAD UR4, UR10, UR4, UR8 ;  /* 0x000000040a0472a4 */ /* 0x000fcc000f8e0208 */
[----:B------:R-:W-:Y:S01]  /*1130*/  IMAD.U32 R86, RZ, RZ, UR4 ;  /* 0x00000004ff567e24 */ /* 0x000fe2000f8e00ff */
[----:B-1----:R-:W-:Y:S06]  /*1140*/  BRA.U UP4, `(.L_x_18) ;  /* 0x0000000104807547 */ /* 0x002fec000b800000 */
[----:B------:R-:W-:Y:S02]  /*1150*/  R2UR UR9, R86 ;  /* 0x00000000560972ca */ /* 0x000fe400000e0000 */
[----:B------:R-:W-:-:S11]  /*1160*/  R2UR UR8, R87 ;  /* 0x00000000570872ca */ /* 0x000fd600000e0000 */
[----:B------:R-:W-:Y:S02]  /*1170*/  UISETP.NE.AND UP0, UPT, UR9, 0x1, UPT ;  /* 0x000000010900788c */ /* 0x000fe4000bf05270 */
[----:B------:R-:W-:Y:S02]  /*1180*/  UISETP.NE.AND UP1, UPT, UR9, 0x2, UPT ;  /* 0x000000020900788c */ /* 0x000fe4000bf25270 */
[----:B------:R-:W-:Y:S02]  /*1190*/  USEL UR5, URZ, 0x2, UP0 ;  /* 0x00000002ff057887 */ /* 0x000fe40008000000 */
[----:B------:R-:W-:Y:S02]  /*11a0*/  UISETP.NE.AND UP0, UPT, UR9, 0x3, UPT ;  /* 0x000000030900788c */ /* 0x000fe4000bf05270 */
[----:B------:R-:W-:Y:S02]  /*11b0*/  USEL UR4, URZ, 0x4, UP1 ;  /* 0x00000004ff047887 */ /* 0x000fe40008800000 */
[----:B------:R-:W-:-:S02]  /*11c0*/  UISETP.NE.AND UP1, UPT, UR9, 0x4, UPT ;  /* 0x000000040900788c */ /* 0x000fc4000bf25270 */
[----:B------:R-:W-:Y:S02]  /*11d0*/  USEL UR7, URZ, 0x8, UP0 ;  /* 0x00000008ff077887 */ /* 0x000fe40008000000 */
[----:B------:R-:W-:Y:S02]  /*11e0*/  UISETP.NE.AND UP0, UPT, UR9, 0x5, UPT ;  /* 0x000000050900788c */ /* 0x000fe4000bf05270 */
[----:B------:R-:W-:Y:S02]  /*11f0*/  USEL UR6, URZ, 0x10, UP1 ;  /* 0x00000010ff067887 */ /* 0x000fe40008800000 */
[----:B------:R-:W-:Y:S02]  /*1200*/  UISETP.NE.AND UP1, UPT, UR9, 0x6, UPT ;  /* 0x000000060900788c */ /* 0x000fe4000bf25270 */
[----:B------:R-:W-:Y:S02]  /*1210*/  USEL UR11, URZ, 0x20, UP0 ;  /* 0x00000020ff0b7887 */ /* 0x000fe40008000000 */
[----:B------:R-:W-:-:S02]  /*1220*/  UISETP.NE.AND UP0, UPT, UR9, 0x7, UPT ;  /* 0x000000070900788c */ /* 0x000fc4000bf05270 */
[----:B------:R-:W-:Y:S02]  /*1230*/  USEL UR12, URZ, 0x40, UP1 ;  /* 0x00000040ff0c7887 */ /* 0x000fe40008800000 */
[----:B------:R-:W-:Y:S02]  /*1240*/  UISETP.NE.AND UP1, UPT, UR9, URZ, UPT ;  /* 0x000000ff0900728c */ /* 0x000fe4000bf25270 */
[----:B------:R-:W-:Y:S02]  /*1250*/  USEL UR13, URZ, 0x80, UP0 ;  /* 0x00000080ff0d7887 */ /* 0x000fe40008000000 */
[----:B------:R-:W-:Y:S02]  /*1260*/  UISETP.NE.AND UP0, UPT, UR8, URZ, UPT ;  /* 0x000000ff0800728c */ /* 0x000fe4000bf05270 */
[----:B------:R-:W-:Y:S02]  /*1270*/  UISETP.EQ.OR UP1, UPT, UR8, URZ, !UP1 ;  /* 0x000000ff0800728c */ /* 0x000fe4000cf22670 */
[----:B------:R-:W-:-:S02]  /*1280*/  USEL UR9, UR5, 0x2, UP0 ;  /* 0x0000000205097887 */ /* 0x000fc40008000000 */
[----:B------:R-:W-:Y:S02]  /*1290*/  USEL UR4, UR4, 0x4, UP0 ;  /* 0x0000000404047887 */ /* 0x000fe40008000000 */
[----:B------:R-:W-:Y:S02]  /*12a0*/  USEL UR5, URZ, 0x1, !UP1 ;  /* 0x00000001ff057887 */ /* 0x000fe4000c800000 */
[----:B------:R-:W-:Y:S02]  /*12b0*/  USEL UR10, UR7, 0x8, UP0 ;  /* 0x00000008070a7887 */ /* 0x000fe40008000000 */
[----:B------:R-:W-:Y:S02]  /*12c0*/  USEL UR8, UR6, 0x10, UP0 ;  /* 0x0000001006087887 */ /* 0x000fe40008000000 */
[----:B------:R-:W-:Y:S02]  /*12d0*/  UIADD3 UR4, UPT, UPT, UR4, UR9, UR5 ;  /* 0x0000000904047290 */ /* 0x000fe4000fffe005 */
[----:B------:R-:W-:-:S02]  /*12e0*/  USEL UR7, UR11, 0x20, UP0 ;  /* 0x000000200b077887 */ /* 0x000fc40008000000 */
[----:B------:R-:W-:Y:S02]  /*12f0*/  USEL UR6, UR12, 0x40, UP0 ;  /* 0x000000400c067887 */ /* 0x000fe40008000000 */
[----:B------:R-:W-:Y:S02]  /*1300*/  UIADD3 UR4, UPT, UPT, UR8, UR10, UR4 ;  /* 0x0000000a08047290 */ /* 0x000fe4000fffe004 */
[----:B------:R-:W-:Y:S02]  /*1310*/  USEL UR5, UR13, 0x80, UP0 ;  /* 0x000000800d057887 */ /* 0x000fe40008000000 */
[----:B------:R-:W-:-:S04]  /*1320*/  UIADD3 UR4, UPT, UPT, UR6, UR7, UR4 ;  /* 0x0000000706047290 */ /* 0x000fc8000fffe004 */
[----:B------:R-:W-:-:S06]  /*1330*/  UIADD3 UR4, UPT, UPT, UR4, UR5, URZ ;  /* 0x0000000504047290 */ /* 0x000fcc000fffe0ff */
[----:B------:R-:W-:Y:S02]  /*1340*/  IMAD.U32 R2, RZ, RZ, UR4 ;  /* 0x00000004ff027e24 */ /* 0x000fe4000f8e00ff */
.L_x_18:
[----:B------:R-:W-:Y:S05]  /*1350*/  BRA.U !UP2, `(.L_x_19) ;  /* 0x000000010ad47547 */ /* 0x000fea000b800000 */
[----:B------:R-:W1:Y:S01]  /*1360*/  LDCU.128 UR12, c[0x0][0xb10] ;  /* 0x00016200ff0c77ac */ /* 0x000e620008000c00 */
[----:B------:R-:W2:Y:S01]  /*1370*/  LDCU UR6, c[0x0][0x370] ;  /* 0x00006e00ff0677ac */ /* 0x000ea20008000800 */
[----:B------:R-:W3:Y:S01]  /*1380*/  LDCU UR5, c[0x0][0x374] ;  /* 0x00006e80ff0577ac */ /* 0x000ee20008000800 */
[----:B------:R-:W4:Y:S01]  /*1390*/  LDCU UR24, c[0x0][0xb0c] ;  /* 0x00016180ff1877ac */ /* 0x000f220008000800 */
[----:B------:R-:W4:Y:S01]  /*13a0*/  LDCU UR4, c[0x0][0xb20] ;  /* 0x00016400ff0477ac */ /* 0x000f220008000800 */
[----:B------:R-:W4:Y:S01]  /*13b0*/  LDCU.64 UR8, c[0x0][0xb28] ;  /* 0x00016500ff0877ac */ /* 0x000f220008000a00 */
[----:B-1----:R-:W-:Y:S02]  /*13c0*/  UISETP.NE.AND UP0, UPT, UR14, 0x1, UPT ;  /* 0x000000010e00788c */ /* 0x002fe4000bf05270 */
[----:B---3--:R-:W-:Y:S02]  /*13d0*/  UIMAD.WIDE.U32 UR10, UR5, UR15, URZ ;  /* 0x0000000f050a72a5 */ /* 0x008fe4000f8e00ff */
[----:B--2---:R-:W-:-:S02]  /*13e0*/  UIMAD.WIDE.U32 UR18, UR6, UR12, URZ ;  /* 0x0000000c061272a5 */ /* 0x004fc4000f8e00ff */
[----:B----4-:R-:W-:Y:S02]  /*13f0*/  UISETP.NE.AND UP1, UPT, UR24, 0x1, UPT ;  /* 0x000000011800788c */ /* 0x010fe4000bf25270 */
[----:B------:R-:W-:Y:S01]  /*1400*/  UISETP.NE.AND UP2, UPT, UR23, 0x1, UPT ;  /* 0x000000011700788c */ /* 0x000fe2000bf45270 */
[----:B------:R-:W-:Y:S02]  /*1410*/  UMOV UR10, UR11 ;  /* 0x0000000b000a7c82 */ /* 0x000fe40008000000 */
[----:B------:R-:W-:Y:S01]  /*1420*/  UMOV UR18, UR19 ;  /* 0x0000001300127c82 */ /* 0x000fe20008000000 */
[----:B------:R-:W-:Y:S02]  /*1430*/  @UP0 USHF.R.U32.HI UR5, URZ, UR4, UR10 ;  /* 0x00000004ff050299 */ /* 0x000fe4000801160a */
[----:B------:R-:W-:Y:S02]  /*1440*/  UIMAD.WIDE.U32 UR20, UR30, UR15, URZ ;  /* 0x0000000f1e1472a5 */ /* 0x000fe4000f8e00ff */
[----:B------:R-:W-:-:S02]  /*1450*/  UIMAD.WIDE.U32 UR10, UR5, UR8, URZ ;  /* 0x00000008050a72a5 */ /* 0x000fc4000f8e00ff */
[----:B------:R-:W-:Y:S02]  /*1460*/  @UP1 USHF.R.U32.HI UR6, URZ, UR13, UR18 ;  /* 0x0000000dff061299 */ /* 0x000fe40008011612 */
[----:B------:R-:W-:Y:S02]  /*1470*/  UIMAD.WIDE.U32 UR16, UR25, UR12, URZ ;  /* 0x0000000c191072a5 */ /* 0x000fe4000f8e00ff */
[----:B------:R-:W-:Y:S01]  /*1480*/  UIMAD.WIDE.U32 UR18, UR6, UR8, URZ ;  /* 0x00000008061272a5 */ /* 0x000fe2000f8e00ff */
[----:B------:R-:W-:Y:S01]  /*1490*/  UMOV UR20, UR21 ;  /* 0x0000001500147c82 */ /* 0x000fe20008000000 */
[----:B------:R-:W-:Y:S01]  /*14a0*/  UMOV UR10, UR11 ;  /* 0x0000000b000a7c82 */ /* 0x000fe20008000000 */
[----:B------:R-:W-:Y:S02]  /*14b0*/  USHF.R.U32.HI UR20, URZ, UR4, UR20 ;  /* 0x00000004ff147299 */ /* 0x000fe40008011614 */
[----:B------:R-:W-:Y:S02]  /*14c0*/  @UP2 USHF.R.U32.HI UR5, URZ, UR9, UR10 ;  /* 0x00000009ff052299 */ /* 0x000fe4000801160a */
[----:B------:R-:W-:Y:S01]  /*14d0*/  UMOV UR7, UR19 ;  /* 0x0000001300077c82 */ /* 0x000fe20008000000 */
[----:B------:R-:W-:Y:S01]  /*14e0*/  UMOV UR16, UR17 ;  /* 0x0000001100107c82 */ /* 0x000fe20008000000 */
[----:B------:R-:W-:-:S02]  /*14f0*/  @UP2 USHF.R.U32.HI UR6, URZ, UR9, UR7 ;  /* 0x00000009ff062299 */ /* 0x000fc40008011607 */
[----:B------:R-:W-:Y:S02]  /*1500*/  USHF.R.U32.HI UR16, URZ, UR13, UR16 ;  /* 0x0000000dff107299 */ /* 0x000fe40008011610 */
[----:B------:R-:W-:Y:S02]  /*1510*/  USEL UR4, UR30, UR20, !UP0 ;  /* 0x000000141e047287 */ /* 0x000fe4000c000000 */
[----:B------:R-:W-:Y:S02]  /*1520*/  UIMAD UR7, UR5, UR23, URZ ;  /* 0x00000017050772a4 */ /* 0x000fe4000f8e02ff */
[----:B------:R-:W-:Y:S02]  /*1530*/  USEL UR5, UR25, UR16, !UP1 ;  /* 0x0000001019057287 */ /* 0x000fe4000c800000 */
[----:B------:R-:W-:Y:S02]  /*1540*/  UIMAD UR12, UR6, UR23, URZ ;  /* 0x00000017060c72a4 */ /* 0x000fe4000f8e02ff */
[----:B------:R-:W-:-:S02]  /*1550*/  UISETP.GE.AND UP0, UPT, UR4, UR7, UPT ;  /* 0x000000070400728c */ /* 0x000fc4000bf06270 */
[----:B------:R-:W-:Y:S02]  /*1560*/  UIMAD.WIDE.U32 UR10, UR4, UR8, URZ ;  /* 0x00000008040a72a5 */ /* 0x000fe4000f8e00ff */
[----:B------:R-:W-:Y:S02]  /*1570*/  UISETP.GE.OR UP0, UPT, UR5, UR12, UP0 ;  /* 0x0000000c0500728c */ /* 0x000fe40008706670 */
[----:B------:R-:W-:Y:S02]  /*1580*/  UIMAD.WIDE.U32 UR12, UR5, UR8, URZ ;  /* 0x00000008050c72a5 */ /* 0x000fe4000f8e00ff */
[----:B------:R-:W-:Y:S01]  /*1590*/  UIADD3 UR10, UPT, UPT, -UR4, URZ, URZ ;  /* 0x000000ff040a7290 */ /* 0x000fe2000fffe1ff */
[----:B------:R-:W-:Y:S01]  /*15a0*/  UMOV UR8, UR11 ;  /* 0x0000000b00087c82 */ /* 0x000fe20008000000 */
[----:B------:R-:W-:Y:S02]  /*15b0*/  UIADD3 UR11, UPT, UPT, -UR5, URZ, URZ ;  /* 0x000000ff050b7290 */ /* 0x000fe4000fffe1ff */
[----:B------:R-:W-:-:S03]  /*15c0*/  USHF.R.U32.HI UR8, URZ, UR9, UR8 ;  /* 0x00000009ff087299 */ /* 0x000fc60008011608 */
[----:B------:R-:W-:Y:S01]  /*15d0*/  @!UP0 UMOV UR7, UR13 ;  /* 0x0000000d00078c82 */ /* 0x000fe20008000000 */
[----:B------:R-:W-:Y:S02]  /*15e0*/  UIMAD UR30, UR14, UR10, UR30 ;  /* 0x0000000a0e1e72a4 */ /* 0x000fe4000f8e021e */
[----:B------:R-:W-:Y:S02]  /*15f0*/  USEL UR8, UR4, UR8, !UP2 ;  /* 0x0000000804087287 */ /* 0x000fe4000d000000 */
[----:B------:R-:W-:Y:S02]  /*1600*/  @!UP0 USHF.R.U32.HI UR7, URZ, UR9, UR7 ;  /* 0x00000009ff078299 */ /* 0x000fe40008011607 */
[----:B------:R-:W-:Y:S02]  /*1610*/  UIADD3 UR9, UPT, UPT, -UR8, URZ, URZ ;  /* 0x000000ff08097290 */ /* 0x000fe4000fffe1ff */
[----:B------:R-:W-:Y:S02]  /*1620*/  @!UP0 USEL UR7, UR5, UR7, !UP2 ;  /* 0x0000000705078287 */ /* 0x000fe4000d000000 */
[----:B------:R-:W-:-:S02]  /*1630*/  UIMAD UR9, UR23, UR9, UR4 ;  /* 0x00000009170972a4 */ /* 0x000fc4000f8e0204 */
[----:B------:R-:W-:Y:S02]  /*1640*/  @!UP0 UIADD3 UR8, UPT, UPT, UR8, -UR7, URZ ;  /* 0x8000000708088290 */ /* 0x000fe4000fffe0ff */
[----:B------:R-:W-:Y:S02]  /*1650*/  @!UP0 UIMAD UR6, UR9, UR6, UR7 ;  /* 0x00000006090682a4 */ /* 0x000fe4000f8e0207 */
[----:B------:R-:W-:Y:S02]  /*1660*/  @!UP0 UIMAD UR4, UR8, UR23, UR5 ;  /* 0x00000017080482a4 */ /* 0x000fe4000f8e0205 */
[----:B------:R-:W-:Y:S02]  /*1670*/  UIMAD UR25, UR24, UR11, UR25 ;  /* 0x0000000b181972a4 */ /* 0x000fe4000f8e0219 */
[----:B------:R-:W-:Y:S01]  /*1680*/  UIMAD UR30, UR4, UR14, UR30 ;  /* 0x0000000e041e72a4 */ /* 0x000fe2000f8e021e */
[----:B------:R-:W-:Y:S02]  /*1690*/  @!UP0 UMOV UR5, UR6 ;  /* 0x0000000600058c82 */ /* 0x000fe40008000000 */
[----:B------:R-:W-:-:S12]  /*16a0*/  UIMAD UR25, UR5, UR24, UR25 ;  /* 0x00000018051972a4 */ /* 0x000fd8000f8e0219 */
.L_x_19:
[----:B------:R-:W-:Y:S02]  /*16b0*/  UISETP.NE.AND UP1, UPT, UR26, 0x1, UPT ;  /* 0x000000011a00788c */ /* 0x000fe4000bf25270 */
[----:B------:R-:W-:Y:S02]  /*16c0*/  UISETP.NE.AND UP0, UPT, UR22, 0x2, UPT ;  /* 0x000000021600788c */ /* 0x000fe4000bf05270 */
[----:B------:R-:W-:-:S05]  /*16d0*/  ULOP3.LUT UR28, UR28, 0x1c00, URZ, 0xc0, !UPT ;  /* 0x00001c001c1c7892 */ /* 0x000fca000f8ec0ff */
[----:B------:R-:W-:Y:S07]  /*16e0*/  BRA.U UP1, `(.L_x_20) ;  /* 0x0000000101447547 */ /* 0x000fee000b800000 */
[----:B------:R-:W1:Y:S01]  /*16f0*/  LDCU.128 UR8, c[0x0][0xb10] ;  /* 0x00016200ff0877ac */ /* 0x000e620008000c00 */
[----:B------:R-:W2:Y:S01]  /*1700*/  LDCU UR12, c[0x0][0xb0c] ;  /* 0x00016180ff0c77ac */ /* 0x000ea20008000800 */
[----:B------:R-:W3:Y:S01]  /*1710*/  LDCU UR13, c[0x0][0xb20] ;  /* 0x00016400ff0d77ac */ /* 0x000ee20008000800 */
[----:B-1----:R-:W-:Y:S02]  /*1720*/  UIMAD.WIDE.U32 UR6, UR25, UR8, URZ ;  /* 0x00000008190672a5 */ /* 0x002fe4000f8e00ff */
[----:B------:R-:W-:Y:S02]  /*1730*/  UIMAD.WIDE.U32 UR4, UR30, UR11, URZ ;  /* 0x0000000b1e0472a5 */ /* 0x000fe4000f8e00ff */
[----:B--2---:R-:W-:Y:S02]  /*1740*/  UISETP.NE.AND UP2, UPT, UR12, 0x1, UPT ;  /* 0x000000010c00788c */ /* 0x004fe4000bf45270 */
[----:B------:R-:W-:Y:S01]  /*1750*/  UISETP.NE.AND UP1, UPT, UR10, 0x1, UPT ;  /* 0x000000010a00788c */ /* 0x000fe2000bf25270 */
[----:B------:R-:W-:-:S02]  /*1760*/  UMOV UR6, UR7 ;  /* 0x0000000700067c82 */ /* 0x000fc40008000000 */
[----:B------:R-:W-:Y:S01]  /*1770*/  UMOV UR4, UR5 ;  /* 0x0000000500047c82 */ /* 0x000fe20008000000 */
[----:B------:R-:W-:Y:S02]  /*1780*/  USHF.R.U32.HI UR6, URZ, UR9, UR6 ;  /* 0x00000009ff067299 */ /* 0x000fe40008011606 */
[----:B---3--:R-:W-:Y:S02]  /*1790*/  USHF.R.U32.HI UR4, URZ, UR13, UR4 ;  /* 0x0000000dff047299 */ /* 0x008fe40008011604 */
[----:B------:R-:W-:Y:S02]  /*17a0*/  USEL UR5, UR25, UR6, !UP2 ;  /* 0x0000000619057287 */ /* 0x000fe4000d000000 */
[----:B------:R-:W-:-:S04]  /*17b0*/  USEL UR4, UR30, UR4, !UP1 ;  /* 0x000000041e047287 */ /* 0x000fc8000c800000 */
[----:B------:R-:W-:Y:S02]  /*17c0*/  UIADD3 UR6, UPT, UPT, UR5, -UR4, URZ ;  /* 0x8000000405067290 */ /* 0x000fe4000fffe0ff */
[----:B------:R-:W-:Y:S02]  /*17d0*/  UIADD3 UR4, UPT, UPT, -UR5, UR4, URZ ;  /* 0x0000000405047290 */ /* 0x000fe4000fffe1ff */
[----:B------:R-:W-:Y:S02]  /*17e0*/  UIMAD UR30, UR6, UR10, UR30 ;  /* 0x0000000a061e72a4 */ /* 0x000fe4000f8e021e */
[----:B------:R-:W-:-:S12]  /*17f0*/  UIMAD UR25, UR4, UR12, UR25 ;  /* 0x0000000c041972a4 */ /* 0x000fd8000f8e0219 */
.L_x_20:
[----:B------:R-:W-:Y:S05]  /*1800*/  BRA.U !UP5, `(.L_x_21) ;  /* 0x000000010d0c7547 */ /* 0x000fea000b800000 */
[----:B------:R-:W-:Y:S01]  /*1810*/  UCGABAR_WAIT ;  /* 0x0000000000007dc7 */ /* 0x000fe20008000000 */
[----:B------:R-:W-:Y:S01]  /*1820*/  CCTL.IVALL ;  /* 0x00000000ff00798f */ /* 0x000fe20002000000 */
[----:B------:R-:W-:Y:S05]  /*1830*/  BRA `(.L_x_22) ;  /* 0x0000000000047947 */ /* 0x000fea0003800000 */
.L_x_21:
[----:B------:R-:W-:Y:S06]  /*1840*/  BAR.SYNC.DEFER_BLOCKING 0x0 ;  /* 0x0000000000007b1d */ /* 0x000fec0000010000 */
.L_x_22:
[----:B------:R-:W-:Y:S05]  /*1850*/  BRA.U UP0, `(.L_x_23) ;  /* 0x0000001500547547 */ /* 0x000fea000b800000 */
[----:B------:R-:W1:Y:S01]  /*1860*/  LDCU UR6, c[0x0][0x38c] ;  /* 0x00007180ff0677ac */ /* 0x000e620008000800 */
[----:B------:R-:W2:Y:S01]  /*1870*/  S2UR UR7, SR_CgaCtaId ;  /* 0x00000000000779c3 */ /* 0x000ea20000008800 */
[----:B------:R-:W-:Y:S01]  /*1880*/  PLOP3.LUT P1, PT, PT, PT, UP3, 0x80, 0x8 ;  /* 0x000000000008781c */ /* 0x000fe20003f2f038 */
[----:B------:R-:W-:Y:S01]  /*1890*/  IMAD.MOV.U32 R12, RZ, RZ, 0x1 ;  /* 0x00000001ff0c7424 */ /* 0x000fe200078e00ff */
[----:B------:R-:W-:Y:S01]  /*18a0*/  UMOV UR13, 0x400 ;  /* 0x00000400000d7882 */ /* 0x000fe20000000000 */
[----:B------:R-:W-:Y:S01]  /*18b0*/  UISETP.NE.AND UP1, UPT, UR22, URZ, UPT ;  /* 0x000000ff1600728c */ /* 0x000fe2000bf25270 */
[----:B------:R-:W-:Y:S02]  /*18c0*/  ISETP.EQ.OR P2, PT, R0, RZ, P3 ;  /* 0x000000ff0000720c */ /* 0x000fe40001f42670 */
[----:B------:R-:W-:Y:S02]  /*18d0*/  CS2R R10, SRZ ;  /* 0x00000000000a7805 */ /* 0x000fe4000001ff00 */
[----:B------:R-:W-:Y:S01]  /*18e0*/  PLOP3.LUT P1, PT, P1, PT, PT, 0x8, 0x80 ;  /* 0x000000000080781c */ /* 0x000fe20000f2e170 */
[----:B------:R-:W-:Y:S01]  /*18f0*/  IMAD.MOV.U32 R9, RZ, RZ, RZ ;  /* 0x000000ffff097224 */ /* 0x000fe200078e00ff */
[----:B------:R-:W3:Y:S01]  /*1900*/  LDCU UR41, c[0x0][0x370] ;  /* 0x00006e00ff2977ac */ /* 0x000ee20008000800 */
[----:B------:R-:W-:Y:S01]  /*1910*/  IMAD.MOV.U32 R8, RZ, RZ, 0x1 ;  /* 0x00000001ff087424 */ /* 0x000fe200078e00ff */
[----:B------:R-:W4:Y:S01]  /*1920*/  LDCU.64 UR26, c[0x0][0x348] ;  /* 0x00006900ff1a77ac */ /* 0x000f220008000a00 */
[----:B-1----:R-:W-:-:S02]  /*1930*/  UIADD3 UR5, UPT, UPT, UR6, 0x3f, URZ ;  /* 0x0000003f06057890 */ /* 0x002fc4000fffe0ff */
[----:B------:R-:W-:Y:S02]  /*1940*/  USHF.R.U32.HI UR45, URZ, 0x6, UR28 ;  /* 0x00000006ff2d7899 */ /* 0x000fe4000801161c */
[----:B------:R-:W-:Y:S02]  /*1950*/  USHF.R.S32.HI UR4, URZ, 0x1f, UR5 ;  /* 0x0000001fff047899 */ /* 0x000fe40008011405 */
[----:B------:R-:W-:Y:S02]  /*1960*/  UIADD3 UR46, UPT, UPT, UR6, 0x7e, URZ ;  /* 0x0000007e062e7890 */ /* 0x000fe4000fffe0ff */
[----:B------:R-:W-:Y:S02]  /*1970*/  ULEA.HI UR4, UR4, UR5, URZ, 0x6 ;  /* 0x0000000504047291 */ /* 0x000fe4000f8f30ff */
[----:B------:R-:W-:Y:S02]  /*1980*/  UIADD3 UR5, UPT, UPT, UR6, -0x1, URZ ;  /* 0xffffffff06057890 */ /* 0x000fe4000fffe0ff */
[----:B------:R-:W-:-:S02]  /*1990*/  USHF.R.S32.HI UR43, URZ, 0x6, UR4 ;  /* 0x00000006ff2b7899 */ /* 0x000fc40008011404 */
[----:B------:R-:W-:Y:S02]  /*19a0*/  UISETP.GE.U32.AND UP2, UPT, UR5, -0x7f, UPT ;  /* 0xffffff810500788c */ /* 0x000fe4000bf46070 */
[----:B------:R-:W-:Y:S02]  /*19b0*/  UISETP.LT.U32.AND UP0, UPT, UR43, 0x8, UPT ;  /* 0x000000082b00788c */ /* 0x000fe4000bf01070 */
[----:B--2---:R-:W-:Y:S02]  /*19c0*/  ULEA UR13, UR7, UR13, 0x18 ;  /* 0x0000000d070d7291 */ /* 0x004fe4000f8ec0ff */
[----:B------:R-:W-:Y:S02]  /*19d0*/  USEL UR42, UR43, 0x8, UP0 ;  /* 0x000000082b2a7887 */ /* 0x000fe40008000000 */
[----:B------:R-:W-:Y:S02]  /*19e0*/  ULEA UR29, UR28, UR13, 0x1 ;  /* 0x0000000d1c1d7291 */ /* 0x000fe4000f8e08ff */
[----:B------:R-:W-:-:S02]  /*19f0*/  UIADD3 UR21, UPT, UPT, UR42, -0x1, URZ ;  /* 0xffffffff2a157890 */ /* 0x000fc4000fffe0ff */
[----:B------:R-:W-:Y:S01]  /*1a00*/  @UP2 UIADD3 UR21, UPT, UPT, UR42, URZ, URZ ;  /* 0x000000ff2a152290 */ /* 0x000fe2000fffe0ff */
[----:B------:R-:W1:Y:S01]  /*1a10*/  LDCU UR39, c[0x0][0x374] ;  /* 0x00006e80ff2777ac */ /* 0x000e620008000800 */
[----:B------:R-:W-:Y:S02]  /*1a20*/  USEL UR24, UR37, 0x2, UP1 ;  /* 0x0000000225187887 */ /* 0x000fe40008800000 */
[----:B------:R-:W-:Y:S02]  /*1a30*/  UIADD3 UR29, UPT, UPT, UR29, 0x6400, URZ ;  /* 0x000064001d1d7890 */ /* 0x000fe4000fffe0ff */
[----:B------:R-:W-:Y:S02]  /*1a40*/  UIADD3 UR44, UPT, UPT, UR43, -UR42, URZ ;  /* 0x8000002a2b2c7290 */ /* 0x000fe4000fffe0ff */
[----:B------:R-:W-:Y:S01]  /*1a50*/  UIADD3 UR21, UPT, UPT, UR21, 0x1, URZ ;  /* 0x0000000115157890 */ /* 0x000fe2000fffe0ff */
[----:B---34-:R-:W-:-:S11]  /*1a60*/  UMOV UR5, URZ ;  /* 0x000000ff00057c82 */ /* 0x018fd60008000000 */
.L_x_43:
[----:B------:R-:W2:Y:S02]  /*1a70*/  S2UR UR4, SR_CgaCtaId ;  /* 0x00000000000479c3 */ /* 0x000ea40000008800 */
[----:B--2---:R-:W-:-:S09]  /*1a80*/  UISETP.NE.AND UP0, UPT, UR4, URZ, UPT ;  /* 0x000000ff0400728c */ /* 0x004fd2000bf05270 */
[----:B-1----:R-:W-:Y:S05]  /*1a90*/  BRA.U UP0, `(.L_x_24) ;  /* 0x0000000100287547 */ /* 0x002fea000b800000 */
[----:B------:R-:W-:Y:S02]  /*1aa0*/  LEA R0, R9, UR13, 0x3 ;  /* 0x0000000d09007c11 */ /* 0x000fe4000f8e18ff */
[----:B------:R-:W-:-:S04]  /*1ab0*/  SHF.L.U32 R3, R8, 0x1f, RZ ;  /* 0x0000001f08037819 */ /* 0x000fc800000006ff */
[----:B------:R-:W2:Y:S02]  /*1ac0*/  SYNCS.PHASECHK.TRANS64.TRYWAIT P0, [R0+URZ+0x130], R3 ;  /* 0x00013003000075a7 */ /* 0x000ea400080011ff */
[----:B--2---:R-:W-:Y:S05]  /*1ad0*/  @!P0 BRA `(.L_x_25) ;  /* 0x0000006400808947 */ /* 0x004fea0003800000 */
.L_x_127:
[----:B------:R3:W-:Y:S01]  /*1ae0*/  SYNCS.ARRIVE.TRANS64.A1T0 RZ, [R0+URZ+0x120], RZ ;  /* 0x000120ff00ff79a7 */ /* 0x0007e200081000ff */
[----:B------:R-:W-:-:S05]  /*1af0*/  VIADD R9, R9, 0x1 ;  /* 0x0000000109097836 */ /* 0x000fca0000000000 */
[----:B------:R-:W-:-:S04]  /*1b00*/  ISETP.NE.AND P0, PT, R9, 0x2, PT ;  /* 0x000000020900780c */ /* 0x000fc80003f05270 */
[----:B--2---:R-:W-:Y:S02]  /*1b10*/  SEL R3, RZ, 0x1, P0 ;  /* 0x00000001ff037807 */ /* 0x004fe40000000000 */
[----:B------:R-:W-:Y:S02]  /*1b20*/  SEL R9, R9, RZ, P0 ;  /* 0x000000ff09097207 */ /* 0x000fe40000000000 */
[----:B------:R-:W-:-:S07]  /*1b30*/  LOP3.LUT R8, R8, R3, RZ, 0x3c, !PT ;  /* 0x0000000308087212 */ /* 0x000fce00078e3cff */
.L_x_24:
[----:B------:R-:W-:Y:S01]  /*1b40*/  ULEA UR4, UR5, UR13, 0x3 ;  /* 0x0000000d05047291 */ /* 0x000fe2000f8e18ff */
[----:B---3--:R-:W-:Y:S01]  /*1b50*/  SHF.L.U32 R0, R12, 0x1f, RZ ;  /* 0x0000001f0c007819 */ /* 0x008fe200000006ff */
[----:B------:R-:W-:Y:S02]  /*1b60*/  UISETP.GE.U32.AND UP0, UPT, UR46, 0x7f, UPT ;  /* 0x0000007f2e00788c */ /* 0x000fe4000bf06070 */
[----:B------:R-:W-:Y:S02]  /*1b70*/  USHF.L.U32 UR11, UR30, 0x6, URZ ;  /* 0x000000061e0b7899 */ /* 0x000fe400080006ff */
[----:B------:R-:W-:Y:S01]  /*1b80*/  ULEA UR35, UR25, UR45, 0x7 ;  /* 0x0000002d19237291 */ /* 0x000fe2000f8e38ff */
[----:B------:R-:W-:Y:S02]  /*1b90*/  UMOV UR7, URZ ;  /* 0x000000ff00077c82 */ /* 0x000fe40008000000 */
[----:B------:R2:W3:Y:S02]  /*1ba0*/  SYNCS.PHASECHK.TRANS64.TRYWAIT P0, [UR4+0x40], R0 ;  /* 0x00004000ff0075a7 */ /* 0x0004e40008001104 */
[----:B------:R-:W-:Y:S07]  /*1bb0*/  BRA.U !UP0, `(.L_x_26) ;  /* 0x0000000108c07547 */ /* 0x000fee000b800000 */
[----:B------:R-:W-:Y:S01]  /*1bc0*/  UMOV UR6, URZ ;  /* 0x000000ff00067c82 */ /* 0x000fe20008000000 */
[----:B------:R-:W-:-:S05]  /*1bd0*/  UMOV UR4, UR5 ;  /* 0x0000000500047c82 */ /* 0x000fca0008000000 */
.L_x_32:
[----:B------:R-:W-:Y:S01]  /*1be0*/  ULEA UR33, UR4, UR13, 0x3 ;  /* 0x0000000d04217291 */ /* 0x000fe2000f8e18ff */
[----:B---3--:R-:W-:Y:S01]  /*1bf0*/  @!P3 MOV R2, 0x6000 ;  /* 0x000060000002b802 */ /* 0x008fe20000000f00 */
[----:B-1-3--:R-:W-:Y:S10]  /*1c00*/  @P0 BRA `(.L_x_27) ;  /* 0x00000000000c0947 */ /* 0x00aff40003800000 */
[----:B------:R-:W-:-:S04]  /*1c10*/  SHF.L.U32 R3, R12, 0x1f, RZ ;  /* 0x0000001f0c037819 */ /* 0x000fc800000006ff */
[----:B------:R-:W3:Y:S02]  /*1c20*/  SYNCS.PHASECHK.TRANS64.TRYWAIT P0, [UR33+0x40], R3 ;  /* 0x00004003ff0075a7 */ /* 0x000ee40008001121 */
[----:B---3--:R-:W-:Y:S05]  /*1c30*/  @!P0 BRA `(.L_x_28) ;  /* 0x00000064003c8947 */ /* 0x008fea0003800000 */
.L_x_27:
[----:B------:R3:W-:Y:S01]  /*1c40*/  @!P3 SYNCS.ARRIVE.TRANS64 RZ, [UR33], R2 ;  /* 0x00000002ffffb9a7 */ /* 0x0007e20008000021 */
[----:B------:R-:W-:-:S04]  /*1c50*/  ULOP3.LUT UR5, UR24, 0x2, URZ, 0xfc, !UPT ;  /* 0x0000000218057892 */ /* 0x000fc8000f8efcff */
[----:B------:R-:W-:-:S09]  /*1c60*/  UISETP.NE.AND UP0, UPT, UR5, 0x2, UPT ;  /* 0x000000020500788c */ /* 0x000fd2000bf05270 */
[----:B------:R-:W-:Y:S05]  /*1c70*/  BRA.U UP0, `(.L_x_29) ;  /* 0x0000000100047547 */ /* 0x000fea000b800000 */
[----:B-1----:R-:W-:Y:S05]  /*1c80*/  BPT.TRAP 0x1 ;  /* 0x000000040000795c */ /* 0x002fea0000300000 */
.L_x_29:
[----:B------:R-:W-:Y:S04]  /*1c90*/  BSSY.RECONVERGENT B0, `(.L_x_30) ;  /* 0x0000003000007945 */ /* 0x000fe80003800200 */
[----:B------:R-:W-:Y:S05]  /*1ca0*/  @P2 BRA `(.L_x_31) ;  /* 0x0000000000042947 */ /* 0x000fea0003800000 */
[----:B-1----:R-:W-:Y:S05]  /*1cb0*/  BPT.TRAP 0x1 ;  /* 0x000000040000795c */ /* 0x002fea0000300000 */
.L_x_31:
[----:B-1----:R-:W-:Y:S05]  /*1cc0*/  BSYNC.RECONVERGENT B0 ;  /* 0x0000000000007941 */ /* 0x002fea0003800200 */
.L_x_30:
[----:B------:R-:W-:Y:S02]  /*1cd0*/  UIADD3 UR5, UPT, UPT, UR4, 0x1, URZ ;  /* 0x0000000104057890 */ /* 0x000fe4000fffe0ff */
[----:B------:R-:W-:Y:S02]  /*1ce0*/  UIADD3 UR16, UP1, UPT, UR26, 0x80, URZ ;  /* 0x000000801a107890 */ /* 0x000fe4000ff3e0ff */
[----:B------:R-:W-:Y:S02]  /*1cf0*/  UISETP.NE.AND UP0, UPT, UR5, 0x8, UPT ;  /* 0x000000080500788c */ /* 0x000fe4000bf05270 */
[----:B------:R-:W-:Y:S02]  /*1d00*/  USHF.L.U32 UR34, UR6, 0x6, URZ ;  /* 0x0000000606227899 */ /* 0x000fe400080006ff */
[----:B------:R-:W-:Y:S02]  /*1d10*/  USEL UR8, URZ, 0x1, UP0 ;  /* 0x00000001ff087887 */ /* 0x000fe40008000000 */
[----:B------:R-:W-:-:S02]  /*1d20*/  USEL UR5, UR5, URZ, UP0 ;  /* 0x000000ff05057287 */ /* 0x000fc40008000000 */
[----:B------:R-:W-:Y:S02]  /*1d30*/  UIADD3 UR14, UP0, UPT, UR26, 0x180, URZ ;  /* 0x000001801a0e7890 */ /* 0x000fe4000ff1e0ff */
[----:B------:R-:W-:Y:S01]  /*1d40*/  LOP3.LUT R12, R12, UR8, RZ, 0x3c, !PT ;  /* 0x000000080c0c7c12 */ /* 0x000fe2000f8e3cff */
[----:B------:R-:W-:Y:S02]  /*1d50*/  USHF.L.U32 UR8, UR4, 0xd, URZ ;  /* 0x0000000d04087899 */ /* 0x000fe400080006ff */
[----:B------:R-:W-:Y:S01]  /*1d60*/  ULEA UR7, UR5, UR13, 0x3 ;  /* 0x0000000d05077291 */ /* 0x000fe2000f8e18ff */
[----:B--2---:R-:W-:Y:S01]  /*1d70*/  SHF.L.U32 R0, R12, 0x1f, RZ ;  /* 0x0000001f0c007819 */ /* 0x004fe200000006ff */
[----:B------:R-:W-:Y:S02]  /*1d80*/  ULOP3.LUT UR4, UR8, UR28, URZ, 0xfc, !UPT ;  /* 0x0000001c08047292 */ /* 0x000fe4000f8efcff */
[----:B------:R-:W-:Y:S02]  /*1d90*/  UIADD3.X UR17, UPT, UPT, URZ, UR27, URZ, UP1, !UPT ;  /* 0x0000001bff117290 */ /* 0x000fe40008ffe4ff */
[----:B------:R-:W-:-:S02]  /*1da0*/  ULEA UR4, UR4, UR13, 0x1 ;  /* 0x0000000d04047291 */ /* 0x000fc4000f8e08ff */
[----:B------:R-:W-:Y:S01]  /*1db0*/  UIADD3 UR8, UPT, UPT, UR13, 0x26400, UR8 ;  /* 0x000264000d087890 */ /* 0x000fe2000fffe008 */
[----:B------:R4:W1:Y:S01]  /*1dc0*/  SYNCS.PHASECHK.TRANS64.TRYWAIT P0, [UR7+0x40], R0 ;  /* 0x00004000ff0075a7 */ /* 0x0008620008001107 */
[----:B------:R-:W-:Y:S02]  /*1dd0*/  UIADD3 UR32, UPT, UPT, UR4, 0x6400, URZ ;  /* 0x0000640004207890 */ /* 0x000fe4000fffe0ff */
[----:B------:R-:W-:Y:S01]  /*1de0*/  UIADD3.X UR15, UPT, UPT, URZ, UR27, URZ, UP0, !UPT ;  /* 0x0000001bff0f7290 */ /* 0x000fe200087fe4ff */
[----:B------:R-:W-:Y:S01]  /*1df0*/  UMOV UR7, 0xff0000 ;  /* 0x00ff000000077882 */ /* 0x000fe20000000000 */
[----:B------:R-:W-:Y:S01]  /*1e00*/  UMOV UR18, 0x0 ;  /* 0x0000000000127882 */ /* 0x000fe20000000000 */
[----:B------:R-:W-:Y:S01]  /*1e10*/  UMOV UR19, 0x10000000 ;  /* 0x1000000000137882 */ /* 0x000fe20000000000 */
[----:B------:R-:W-:Y:S01]  /*1e20*/  UMOV UR12, UR36 ;  /* 0x00000024000c7c82 */ /* 0x000fe20008000000 */
[----:B------:R-:W-:Y:S01]  /*1e30*/  UMOV UR9, UR33 ;  /* 0x0000002100097c82 */ /* 0x000fe20008000000 */
[----:B------:R-:W-:Y:S01]  /*1e40*/  UMOV UR10, UR34 ;  /* 0x00000022000a7c82 */ /* 0x000fe20008000000 */
[----:B------:R2:W-:Y:S01]  /*1e50*/  UTMALDG.3D.MULTICAST [UR32], [UR16], UR7, desc[UR18] ;  /* 0x00001220100073b4 */ /* 0x0005e20008011807 */
[----:B------:R-:W-:Y:S01]  /*1e60*/  UIADD3 UR6, UPT, UPT, UR6, 0x1, URZ ;  /* 0x0000000106067890 */ /* 0x000fe2000fffe0ff */
[----:B------:R-:W-:-:S03]  /*1e70*/  UMOV UR4, UR5 ;  /* 0x0000000500047c82 */ /* 0x000fc60008000000 */
[----:B------:R-:W-:Y:S01]  /*1e80*/  UISETP.NE.AND UP0, UPT, UR6, UR21, UPT ;  /* 0x000000150600728c */ /* 0x000fe2000bf05270 */
[----:B------:R4:W-:Y:S01]  /*1e90*/  UTMALDG.3D [UR8], [UR14], desc[UR18] ;  /* 0x000012080e0075b4 */ /* 0x0009e20008011000 */
[----:B--2---:R-:W-:-:S07]  /*1ea0*/  UMOV UR7, UR21 ;  /* 0x0000001500077c82 */ /* 0x004fce0008000000 */
[----:B----4-:R-:W-:Y:S05]  /*1eb0*/  BRA.U UP0, `(.L_x_32) ;  /* 0xfffffffd00487547 */ /* 0x010fea000b83ffff */
.L_x_26:
[----:B------:R-:W-:Y:S01]  /*1ec0*/  ULEA UR4, UR5, UR13, 0x3 ;  /* 0x0000000d05047291 */ /* 0x000fe2000f8e18ff */
[----:B--2---:R-:W-:Y:S01]  /*1ed0*/  SHF.L.U32 R0, R12, 0x1f, RZ ;  /* 0x0000001f0c007819 */ /* 0x004fe200000006ff */
[----:B------:R-:W-:Y:S01]  /*1ee0*/  @!P1 SYNCS.ARRIVE.TRANS64.A1T0 RZ, [UR13+0xb8], RZ ;  /* 0x0000b8ffffff99a7 */ /* 0x000fe2000810000d */
[----:B------:R-:W-:-:S06]  /*1ef0*/  UISETP.GT.AND UP0, UPT, UR43, UR42, UPT ;  /* 0x0000002a2b00728c */ /* 0x000fcc000bf04270 */
[----:B-1-3--:R1:W2:Y:S03]  /*1f00*/  SYNCS.PHASECHK.TRANS64.TRYWAIT P0, [UR4+0x40], R0 ;  /* 0x00004000ff0075a7 */ /* 0x00a2a60008001104 */
[----:B------:R-:W-:Y:S05]  /*1f10*/  BRA.U !UP0, `(.L_x_33) ;  /* 0x0000000108bc7547 */ /* 0x000fea000b800000 */
[----:B------:R-:W-:Y:S01]  /*1f20*/  UIADD3 UR25, UPT, UPT, UR44, UR7, URZ ;  /* 0x000000072c197290 */ /* 0x000fe2000fffe0ff */
[----:B------:R-:W-:-:S11]  /*1f30*/  UMOV UR4, UR5 ;  /* 0x0000000500047c82 */ /* 0x000fd60008000000 */
.L_x_39:
[----:B------:R-:W-:Y:S01]  /*1f40*/  ULEA UR17, UR4, UR13, 0x3 ;  /* 0x0000000d04117291 */ /* 0x000fe2000f8e18ff */
[----:B--2---:R-:W-:Y:S01]  /*1f50*/  @!P3 MOV R2, 0x6000 ;  /* 0x000060000002b802 */ /* 0x004fe20000000f00 */
[----:B--2-4-:R-:W-:Y:S10]  /*1f60*/  @P0 BRA `(.L_x_34) ;  /* 0x00000000000c0947 */ /* 0x014ff40003800000 */
[----:B------:R-:W-:-:S04]  /*1f70*/  SHF.L.U32 R3, R12, 0x1f, RZ ;  /* 0x0000001f0c037819 */ /* 0x000fc800000006ff */
[----:B------:R-:W2:Y:S02]  /*1f80*/  SYNCS.PHASECHK.TRANS64.TRYWAIT P0, [UR17+0x40], R3 ;  /* 0x00004003ff0075a7 */ /* 0x000ea40008001111 */
[----:B--2---:R-:W-:Y:S05]  /*1f90*/  @!P0 BRA `(.L_x_35) ;  /* 0x00000060007c8947 */ /* 0x004fea0003800000 */
.L_x_34:
[----:B------:R2:W-:Y:S01]  /*1fa0*/  @!P3 SYNCS.ARRIVE.TRANS64 RZ, [UR17], R2 ;  /* 0x00000002ffffb9a7 */ /* 0x0005e20008000011 */
[----:B------:R-:W-:-:S04]  /*1fb0*/  ULOP3.LUT UR5, UR24, 0x2, URZ, 0xfc, !UPT ;  /* 0x0000000218057892 */ /* 0x000fc8000f8efcff */
[----:B------:R-:W-:-:S09]  /*1fc0*/  UISETP.NE.AND UP0, UPT, UR5, 0x2, UPT ;  /* 0x000000020500788c */ /* 0x000fd2000bf05270 */
[----:B------:R-:W-:Y:S05]  /*1fd0*/  BRA.U UP0, `(.L_x_36) ;  /* 0x0000000100047547 */ /* 0x000fea000b800000 */
[----:B------:R-:W-:Y:S05]  /*1fe0*/  BPT.TRAP 0x1 ;  /* 0x000000040000795c */ /* 0x000fea0000300000 */
.L_x_36:
[----:B------:R-:W-:Y:S04]  /*1ff0*/  BSSY.RECONVERGENT B0, `(.L_x_37) ;  /* 0x0000003000007945 */ /* 0x000fe80003800200 */
[----:B------:R-:W-:Y:S05]  /*2000*/  @P2 BRA `(.L_x_38) ;  /* 0x0000000000042947 */ /* 0x000fea0003800000 */
[----:B------:R-:W-:Y:S05]  /*2010*/  BPT.TRAP 0x1 ;  /* 0x000000040000795c */ /* 0x000fea0000300000 */
.L_x_38:
[----:B------:R-:W-:Y:S05]  /*2020*/  BSYNC.RECONVERGENT B0 ;  /* 0x0000000000007941 */ /* 0x000fea0003800200 */
.L_x_37:
        /* <DEDUP_REMOVED lines=8> */
[----:B------:R-:W-:Y:S02]  /*20b0*/  ULEA UR6, UR5, UR13, 0x3 ;  /* 0x0000000d05067291 */ /* 0x000fe4000f8e18ff */
[----:B------:R-:W-:Y:S01]  /*20c0*/  ULEA UR8, UR4, UR13, 0xd ;  /* 0x0000000d04087291 */ /* 0x000fe2000f8e68ff */
[----:B-1----:R-:W-:Y:S01]  /*20d0*/  SHF.L.U32 R0, R12, 0x1f, RZ ;  /* 0x0000001f0c007819 */ /* 0x002fe200000006ff */
[----:B------:R-:W-:Y:S02]  /*20e0*/  ULEA UR16, UR4, UR29, 0xe ;  /* 0x0000001d04107291 */ /* 0x000fe4000f8e70ff */
[----:B------:R-:W-:Y:S02]  /*20f0*/  UIADD3.X UR15, UPT, UPT, URZ, UR27, URZ, UP1, !UPT ;  /* 0x0000001bff0f7290 */ /* 0x000fe40008ffe4ff */
[----:B------:R-:W-:Y:S01]  /*2100*/  UIADD3 UR8, UPT, UPT, UR8, 0x26400, URZ ;  /* 0x0002640008087890 */ /* 0x000fe2000fffe0ff */
[----:B------:R3:W4:Y:S01]  /*2110*/  SYNCS.PHASECHK.TRANS64.TRYWAIT P0, [UR6+0x40], R0 ;  /* 0x00004000ff0075a7 */ /* 0x0007220008001106 */
[----:B------:R-:W-:Y:S01]  /*2120*/  UIADD3.X UR23, UPT, UPT, URZ, UR27, URZ, UP0, !UPT ;  /* 0x0000001bff177290 */ /* 0x000fe200087fe4ff */
[----:B------:R-:W-:Y:S01]  /*2130*/  UMOV UR6, 0xff0000 ;  /* 0x00ff000000067882 */ /* 0x000fe20000000000 */
[----:B------:R-:W-:Y:S01]  /*2140*/  UMOV UR30, 0x0 ;  /* 0x00000000001e7882 */ /* 0x000fe20000000000 */
[----:B------:R-:W-:Y:S01]  /*2150*/  UMOV UR31, 0x10000000 ;  /* 0x10000000001f7882 */ /* 0x000fe20000000000 */
[----:B------:R-:W-:Y:S01]  /*2160*/  UMOV UR19, UR35 ;  /* 0x0000002300137c82 */ /* 0x000fe20008000000 */
[----:B------:R-:W-:Y:S01]  /*2170*/  UMOV UR20, UR36 ;  /* 0x0000002400147c82 */ /* 0x000fe20008000000 */
[----:B------:R-:W-:Y:S01]  /*2180*/  UMOV UR12, UR36 ;  /* 0x00000024000c7c82 */ /* 0x000fe20008000000 */
[----:B------:R-:W-:Y:S01]  /*2190*/  UMOV UR9, UR17 ;  /* 0x0000001100097c82 */ /* 0x000fe20008000000 */
[----:B------:R-:W-:Y:S01]  /*21a0*/  UMOV UR10, UR18 ;  /* 0x00000012000a7c82 */ /* 0x000fe20008000000 */
[----:B------:R3:W-:Y:S01]  /*21b0*/  UTMALDG.3D.MULTICAST [UR16], [UR14], UR6, desc[UR30] ;  /* 0x00001e100e0073b4 */ /* 0x0007e20008011806 */
[----:B------:R-:W-:Y:S01]  /*21c0*/  UIADD3 UR7, UPT, UPT, UR7, 0x1, URZ ;  /* 0x0000000107077890 */ /* 0x000fe2000fffe0ff */
[----:B------:R-:W-:-:S03]  /*21d0*/  UMOV UR4, UR5 ;  /* 0x0000000500047c82 */ /* 0x000fc60008000000 */
[----:B------:R-:W-:Y:S01]  /*21e0*/  UISETP.NE.AND UP0, UPT, UR7, UR25, UPT ;  /* 0x000000190700728c */ /* 0x000fe2000bf05270 */
[----:B------:R3:W-:Y:S08]  /*21f0*/  UTMALDG.3D [UR8], [UR22], desc[UR30] ;  /* 0x00001e08160075b4 */ /* 0x0007f00008011000 */
[----:B---3--:R-:W-:Y:S05]  /*2200*/  BRA.U UP0, `(.L_x_39) ;  /* 0xfffffffd004c7547 */ /* 0x008fea000b83ffff */
.L_x_33:
[C---:B------:R-:W-:Y:S01]  /*2210*/  LEA R3, R11.reuse, UR13, 0x3 ;  /* 0x0000000d0b037c11 */ /* 0x040fe2000f8e18ff */
[----:B------:R-:W-:Y:S01]  /*2220*/  NOP ;  /* 0x0000000000007918 */ /* 0x000fe20000000000 */
[----:B-1----:R-:W-:Y:S02]  /*2230*/  SHF.L.U32 R0, R10, 0x1f, RZ ;  /* 0x0000001f0a007819 */ /* 0x002fe400000006ff */
[----:B------:R-:W-:Y:S02]  /*2240*/  LEA R5, R11, UR13, 0x4 ;  /* 0x0000000d0b057c11 */ /* 0x000fe4000f8e20ff */
[----:B--2-4-:R-:W1:Y:S02]  /*2250*/  SYNCS.PHASECHK.TRANS64.TRYWAIT P0, [R3+URZ+0xc0], R0 ;  /* 0x0000c000030075a7 */ /* 0x014e6400080011ff */
[----:B-1----:R-:W-:Y:S05]  /*2260*/  @!P0 BRA `(.L_x_40) ;  /* 0x0000005c00e08947 */ /* 0x002fea0003800000 */
.L_x_130:
[----:B------:R-:W2:Y:S01]  /*2270*/  LDS.128 R4, [R5+0x150] ;  /* 0x0001500005047984 */ /* 0x000ea20000000c00 */
[----:B------:R-:W-:Y:S01]  /*2280*/  UISETP.GE.AND UP0, UPT, UR40, 0x1, UPT ;  /* 0x000000012800788c */ /* 0x000fe2000bf06270 */
[----:B------:R-:W-:Y:S01]  /*2290*/  @!PT LDS RZ, [RZ] ;  /* 0x00000000fffff984 */ /* 0x000fe20000000800 */
[----:B------:R-:W-:Y:S01]  /*22a0*/  @!PT LDS RZ, [RZ] ;  /* 0x00000000fffff984 */ /* 0x000fe20000000800 */
[----:B------:R-:W-:Y:S01]  /*22b0*/  @!PT LDS RZ, [RZ] ;  /* 0x00000000fffff984 */ /* 0x000fe20000000800 */
[----:B------:R-:W-:Y:S01]  /*22c0*/  @!PT LDS RZ, [RZ] ;  /* 0x00000000fffff984 */ /* 0x000fe20000000800 */
[----:B------:R3:W-:Y:S06]  /*22d0*/  MEMBAR.ALL.CTA ;  /* 0x0000000000007992 */ /* 0x0007ec0000008000 */
[----:B---3--:R-:W3:Y:S01]  /*22e0*/  FENCE.VIEW.ASYNC.S ;  /* 0x00000000000073c6 */ /* 0x008ee20000000000 */
[----:B--2---:R-:W-:-:S13]  /*22f0*/  LOP3.LUT P0, RZ, R6, 0x1, RZ, 0xc0, !PT ;  /* 0x0000000106ff7812 */ /* 0x004fda000780c0ff */
[----:B---3--:R-:W-:Y:S01]  /*2300*/  VOTEU.ANY UP1, P0 ;  /* 0x0000000000ff7886 */ /* 0x008fe20000020100 */
[----:B------:R-:W-:-:S13]  /*2310*/  PLOP3.LUT P0, PT, PT, PT, UP1, 0x80, 0x8 ;  /* 0x000000000008781c */ /* 0x000fda0003f0f018 */
[----:B-1----:R-:W-:Y:S02]  /*2320*/  @P0 LOP3.LUT R0, R5, 0xffff, RZ, 0xc0, !PT ;  /* 0x0000ffff05000812 */ /* 0x002fe400078ec0ff */
[----:B------:R-:W-:Y:S02]  /*2330*/  @P0 MOV R2, R4 ;  /* 0x0000000400020202 */ /* 0x000fe40000000f00 */
[----:B------:R-:W-:Y:S01]  /*2340*/  @P0 R2UR UR6, R0 ;  /* 0x00000000000602ca */ /* 0x000fe200000e0000 */
[----:B------:R-:W-:Y:S01]  /*2350*/  VIADD R0, R3, 0xd0 ;  /* 0x000000d003007836 */ /* 0x000fe20000000000 */
[----:B------:R-:W-:Y:S02]  /*2360*/  @P0 SHF.R.U32.HI R4, RZ, 0x10, R5 ;  /* 0x00000010ff040819 */ /* 0x000fe40000011605 */
[----:B------:R-:W-:Y:S02]  /*2370*/  @P0 R2UR UR7, R2 ;  /* 0x00000000020702ca */ /* 0x000fe400000e0000 */
[----:B------:R-:W-:-:S02]  /*2380*/  PRMT R0, RZ, 0x654, R0 ;  /* 0x00000654ff007816 */ /* 0x000fc40000000000 */
[----:B------:R-:W-:Y:S02]  /*2390*/  @P0 R2UR UR4, R4 ;  /* 0x00000000040402ca */ /* 0x000fe400000e0000 */
[----:B------:R1:W-:Y:S03]  /*23a0*/  SYNCS.ARRIVE.TRANS64.RED.A1T0 RZ, [R0+URZ], RZ ;  /* 0x000000ff00ff79a7 */ /* 0x0003e600081004ff */
[----:B------:R-:W-:-:S04]  /*23b0*/  @UP1 UMOV UR37, UR6 ;  /* 0x0000000600251c82 */ /* 0x000fc80008000000 */
[----:B------:R-:W-:-:S04]  /*23c0*/  @UP1 UMOV UR38, UR7 ;  /* 0x0000000700261c82 */ /* 0x000fc80008000000 */
[----:B------:R-:W-:Y:S01]  /*23d0*/  @UP1 UMOV UR36, UR4 ;  /* 0x0000000400241c82 */ /* 0x000fe20008000000 */
[----:B------:R-:W-:Y:S05]  /*23e0*/  BRA.U !UP0, `(.L_x_41) ;  /* 0x0000000108d47547 */ /* 0x000fea000b800000 */
[----:B------:R-:W2:Y:S01]  /*23f0*/  LDCU.128 UR16, c[0x0][0xb10] ;  /* 0x00016200ff1077ac */ /* 0x000ea20008000c00 */
[----:B------:R-:W3:Y:S01]  /*2400*/  LDCU UR12, c[0x0][0xb20] ;  /* 0x00016400ff0c77ac */ /* 0x000ee20008000800 */
[----:B------:R-:W4:Y:S01]  /*2410*/  LDCU UR20, c[0x0][0xb0c] ;  /* 0x00016180ff1477ac */ /* 0x000f220008000800 */
[----:B------:R-:W1:Y:S01]  /*2420*/  LDCU.64 UR8, c[0x0][0xb28] ;  /* 0x00016500ff0877ac */ /* 0x000e620008000a00 */
[----:B------:R-:W-:Y:S02]  /*2430*/  UISETP.NE.AND UP3, UPT, UR40, 0x1, UPT ;  /* 0x000000012800788c */ /* 0x000fe4000bf65270 */
[----:B--2---:R-:W-:Y:S02]  /*2440*/  UIMAD.WIDE.U32 UR10, UR39, UR19, URZ ;  /* 0x00000013270a72a5 */ /* 0x004fe4000f8e00ff */
[----:B------:R-:W-:Y:S02]  /*2450*/  UIMAD.WIDE.U32 UR6, UR41, UR16, URZ ;  /* 0x00000010290672a5 */ /* 0x000fe4000f8e00ff */
[----:B------:R-:W-:-:S02]  /*2460*/  UISETP.NE.AND UP0, UPT, UR18, 0x1, UPT ;  /* 0x000000011200788c */ /* 0x000fc4000bf05270 */
[----:B------:R-:W-:Y:S01]  /*2470*/  UIMAD.WIDE.U32 UR22, UR37, UR19, URZ ;  /* 0x00000013251672a5 */ /* 0x000fe2000f8e00ff */
[----:B------:R-:W-:Y:S02]  /*2480*/  UMOV UR10, UR11 ;  /* 0x0000000b000a7c82 */ /* 0x000fe40008000000 */
[----:B------:R-:W-:Y:S01]  /*2490*/  UMOV UR6, UR7 ;  /* 0x0000000700067c82 */ /* 0x000fe20008000000 */
[----:B---3--:R-:W-:Y:S02]  /*24a0*/  USHF.R.U32.HI UR10, URZ, UR12, UR10 ;  /* 0x0000000cff0a7299 */ /* 0x008fe4000801160a */
[----:B------:R-:W-:Y:S02]  /*24b0*/  USHF.R.U32.HI UR7, URZ, UR17, UR6 ;  /* 0x00000011ff077299 */ /* 0x000fe40008011606 */
[----:B----4-:R-:W-:Y:S02]  /*24c0*/  UISETP.NE.AND UP2, UPT, UR20, 0x1, UPT ;  /* 0x000000011400788c */ /* 0x010fe4000bf45270 */
[----:B------:R-:W-:-:S02]  /*24d0*/  USEL UR6, UR39, UR10, !UP0 ;  /* 0x0000000a27067287 */ /* 0x000fc4000c000000 */
[----:B------:R-:W-:Y:S02]  /*24e0*/  USEL UR7, UR41, UR7, !UP2 ;  /* 0x0000000729077287 */ /* 0x000fe4000d000000 */
[----:B-1----:R-:W-:Y:S01]  /*24f0*/  UIMAD.WIDE.U32 UR10, UR6, UR8, URZ ;  /* 0x00000008060a72a5 */ /* 0x002fe2000f8e00ff */
[----:B------:R-:W-:Y:S01]  /*2500*/  UMOV UR4, UR23 ;  /* 0x0000001700047c82 */ /* 0x000fe20008000000 */
[----:B------:R-:W-:Y:S02]  /*2510*/  UIMAD.WIDE.U32 UR14, UR38, UR16, URZ ;  /* 0x00000010260e72a5 */ /* 0x000fe4000f8e00ff */
[----:B------:R-:W-:-:S03]  /*2520*/  UIMAD.WIDE.U32 UR22, UR7, UR8, URZ ;  /* 0x00000008071672a5 */ /* 0x000fc6000f8e00ff */
[----:B------:R-:W-:Y:S01]  /*2530*/  UMOV UR10, UR11 ;  /* 0x0000000b000a7c82 */ /* 0x000fe20008000000 */
[----:B------:R-:W-:Y:S02]  /*2540*/  USHF.R.U32.HI UR4, URZ, UR12, UR4 ;  /* 0x0000000cff047299 */ /* 0x000fe40008011604 */
[----:B------:R-:W-:Y:S01]  /*2550*/  @UP3 USHF.R.U32.HI UR6, URZ, UR9, UR10 ;  /* 0x00000009ff063299 */ /* 0x000fe2000801160a */
[----:B------:R-:W-:Y:S01]  /*2560*/  UMOV UR14, UR15 ;  /* 0x0000000f000e7c82 */ /* 0x000fe20008000000 */
[----:B------:R-:W-:Y:S01]  /*2570*/  UMOV UR22, UR23 ;  /* 0x0000001700167c82 */ /* 0x000fe20008000000 */
[----:B------:R-:W-:Y:S02]  /*2580*/  USHF.R.U32.HI UR17, URZ, UR17, UR14 ;  /* 0x00000011ff117299 */ /* 0x000fe4000801160e */
[----:B------:R-:W-:Y:S02]  /*2590*/  USEL UR4, UR37, UR4, !UP0 ;  /* 0x0000000425047287 */ /* 0x000fe4000c000000 */
[----:B------:R-:W-:-:S02]  /*25a0*/  @UP3 USHF.R.U32.HI UR7, URZ, UR9, UR22 ;  /* 0x00000009ff073299 */ /* 0x000fc40008011616 */
[----:B------:R-:W-:Y:S02]  /*25b0*/  UIMAD UR10, UR40, UR6, URZ ;  /* 0x00000006280a72a4 */ /* 0x000fe4000f8e02ff */
[----:B------:R-:W-:Y:S02]  /*25c0*/  USEL UR6, UR38, UR17, !UP2 ;  /* 0x0000001126067287 */ /* 0x000fe4000d000000 */
[----:B------:R-:W-:Y:S02]  /*25d0*/  UIMAD UR12, UR40, UR7, URZ ;  /* 0x00000007280c72a4 */ /* 0x000fe4000f8e02ff */
[----:B------:R-:W-:Y:S02]  /*25e0*/  UISETP.GE.AND UP0, UPT, UR4, UR10, UPT ;  /* 0x0000000a0400728c */ /* 0x000fe4000bf06270 */
[----:B------:R-:W-:Y:S02]  /*25f0*/  UIMAD.WIDE.U32 UR10, UR4, UR8, URZ ;  /* 0x00000008040a72a5 */ /* 0x000fe4000f8e00ff */
[----:B------:R-:W-:-:S02]  /*2600*/  UISETP.GE.OR UP0, UPT, UR6, UR12, UP0 ;  /* 0x0000000c0600728c */ /* 0x000fc40008706670 */
        /* <DEDUP_REMOVED lines=19> */
.L_x_41:
[----:B------:R-:W2:Y:S02]  /*2740*/  LDCU UR4, c[0x0][0xb30] ;  /* 0x00016600ff0477ac */ /* 0x000ea40008000800 */
[----:B--2---:R-:W-:-:S09]  /*2750*/  UISETP.NE.AND UP0, UPT, UR4, 0x1, UPT ;  /* 0x000000010400788c */ /* 0x004fd2000bf05270 */
[----:B------:R-:W-:Y:S05]  /*2760*/  BRA.U UP0, `(.L_x_42) ;  /* 0x0000000100447547 */ /* 0x000fea000b800000 */
[----:B------:R-:W2:Y:S01]  /*2770*/  LDCU.128 UR16, c[0x0][0xb10] ;  /* 0x00016200ff1077ac */ /* 0x000ea20008000c00 */
[----:B------:R-:W3:Y:S01]  /*2780*/  LDCU UR10, c[0x0][0xb0c] ;  /* 0x00016180ff0a77ac */ /* 0x000ee20008000800 */
[----:B------:R-:W4:Y:S01]  /*2790*/  LDCU UR11, c[0x0][0xb20] ;  /* 0x00016400ff0b77ac */ /* 0x000f220008000800 */
[----:B--2---:R-:W-:Y:S02]  /*27a0*/  UIMAD.WIDE.U32 UR8, UR38, UR16, URZ ;  /* 0x00000010260872a5 */ /* 0x004fe4000f8e00ff */
[----:B------:R-:W-:Y:S02]  /*27b0*/  UIMAD.WIDE.U32 UR6, UR37, UR19, URZ ;  /* 0x00000013250672a5 */ /* 0x000fe4000f8e00ff */
[----:B---3--:R-:W-:Y:S02]  /*27c0*/  UISETP.NE.AND UP2, UPT, UR10, 0x1, UPT ;  /* 0x000000010a00788c */ /* 0x008fe4000bf45270 */
[----:B------:R-:W-:Y:S01]  /*27d0*/  UISETP.NE.AND UP0, UPT, UR18, 0x1, UPT ;  /* 0x000000011200788c */ /* 0x000fe2000bf05270 */
[----:B------:R-:W-:-:S02]  /*27e0*/  UMOV UR8, UR9 ;  /* 0x0000000900087c82 */ /* 0x000fc40008000000 */
[----:B------:R-:W-:Y:S01]  /*27f0*/  UMOV UR4, UR7 ;  /* 0x0000000700047c82 */ /* 0x000fe20008000000 */
[----:B------:R-:W-:Y:S02]  /*2800*/  USHF.R.U32.HI UR17, URZ, UR17, UR8 ;  /* 0x00000011ff117299 */ /* 0x000fe40008011608 */
[----:B----4-:R-:W-:Y:S02]  /*2810*/  USHF.R.U32.HI UR4, URZ, UR11, UR4 ;  /* 0x0000000bff047299 */ /* 0x010fe40008011604 */
[----:B------:R-:W-:Y:S02]  /*2820*/  USEL UR6, UR38, UR17, !UP2 ;  /* 0x0000001126067287 */ /* 0x000fe4000d000000 */
[----:B------:R-:W-:-:S04]  /*2830*/  USEL UR4, UR37, UR4, !UP0 ;  /* 0x0000000425047287 */ /* 0x000fc8000c000000 */
[----:B------:R-:W-:Y:S02]  /*2840*/  UIADD3 UR7, UPT, UPT, UR6, -UR4, URZ ;  /* 0x8000000406077290 */ /* 0x000fe4000fffe0ff */
[----:B------:R-:W-:Y:S02]  /*2850*/  UIADD3 UR4, UPT, UPT, -UR6, UR4, URZ ;  /* 0x0000000406047290 */ /* 0x000fe4000fffe1ff */
[----:B------:R-:W-:Y:S02]  /*2860*/  UIMAD UR37, UR7, UR18, UR37 ;  /* 0x00000012072572a4 */ /* 0x000fe4000f8e0225 */
[----:B------:R-:W-:-:S12]  /*2870*/  UIMAD UR38, UR4, UR10, UR38 ;  /* 0x0000000a042672a4 */ /* 0x000fd8000f8e0226 */
.L_x_42:
[----:B------:R-:W-:Y:S01]  /*2880*/  VIADD R11, R11, 0x1 ;  /* 0x000000010b0b7836 */ /* 0x000fe20000000000 */
[----:B------:R-:W-:Y:S02]  /*2890*/  R2UR UR6, R87 ;  /* 0x00000000570672ca */ /* 0x000fe400000e0000 */
[----:B------:R-:W-:Y:S02]  /*28a0*/  R2UR UR4, R86 ;  /* 0x00000000560472ca */ /* 0x000fe400000e0000 */
[C---:B------:R-:W-:Y:S02]  /*28b0*/  ISETP.NE.AND P0, PT, R11.reuse, 0x2, PT ;  /* 0x000000020b00780c */ /* 0x040fe40003f05270 */
[----:B------:R-:W-:Y:S02]  /*28c0*/  PLOP3.LUT P1, PT, PT, PT, PT, 0x80, 0x8 ;  /* 0x000000000008781c */ /* 0x000fe40003f2f070 */
[----:B------:R-:W-:Y:S02]  /*28d0*/  SEL R3, RZ, 0x1, P0 ;  /* 0x00000001ff037807 */ /* 0x000fe40000000000 */
[----:B------:R-:W-:-:S02]  /*28e0*/  SEL R11, R11, RZ, P0 ;  /* 0x000000ff0b0b7207 */ /* 0x000fc40000000000 */
[----:B------:R-:W-:Y:S01]  /*28f0*/  LOP3.LUT R10, R10, R3, RZ, 0x3c, !PT ;  /* 0x000000030a0a7212 */ /* 0x000fe200078e3cff */
[----:B------:R-:W-:Y:S02]  /*2900*/  UIADD3 UR25, UPT, UPT, UR38, UR6, URZ ;  /* 0x0000000626197290 */ /* 0x000fe4000fffe0ff */
[----:B------:R-:W-:Y:S01]  /*2910*/  UIADD3 UR30, UPT, UPT, UR37, UR4, URZ ;  /* 0x00000004251e7290 */ /* 0x000fe2000fffe0ff */
[----:B------:R-:W-:Y:S11]  /*2920*/  BRA.U UP1, `(.L_x_43) ;  /* 0xfffffff101507547 */ /* 0x000ff6000b83ffff */
[----:B------:R-:W-:Y:S01]  /*2930*/  UIADD3 UR13, UPT, UPT, UR13, 0x40, URZ ;  /* 0x000000400d0d7890 */ /* 0x000fe2000fffe0ff */
[----:B------:R-:W-:-:S03]  /*2940*/  SHF.L.U32 R3, R12, 0x1f, RZ ;  /* 0x0000001f0c037819 */ /* 0x000fc600000006ff */
[----:B------:R-:W-:-:S09]  /*2950*/  ULEA UR4, UR5, UR13, 0x3 ;  /* 0x0000000d05047291 */ /* 0x000fd2000f8e18ff */
[----:B------:R-:W2:Y:S02]  /*2960*/  SYNCS.PHASECHK.TRANS64.TRYWAIT P0, [UR4], R3 ;  /* 0x00000003ff0075a7 */ /* 0x000ea40008001104 */
[----:B--2---:R-:W-:Y:S05]  /*2970*/  @!P0 BRA `(.L_x_44) ;  /* 0x0000005800308947 */ /* 0x004fea0003800000 */
.L_x_132:
[----:B------:R-:W-:-:S04]  /*2980*/  UIADD3 UR4, UPT, UPT, UR5, 0x1, URZ ;  /* 0x0000000105047890 */ /* 0x000fc8000fffe0ff */
[----:B------:R-:W-:-:S04]  /*2990*/  UISETP.NE.AND UP0, UPT, UR4, 0x8, UPT ;  /* 0x000000080400788c */ /* 0x000fc8000bf05270 */
[----:B------:R-:W-:Y:S02]  /*29a0*/  USEL UR6, URZ, 0x1, UP0 ;  /* 0x00000001ff067887 */ /* 0x000fe40008000000 */
[----:B------:R-:W-:-:S04]  /*29b0*/  USEL UR4, UR4, URZ, UP0 ;  /* 0x000000ff04047287 */ /* 0x000fc80008000000 */
[----:B------:R-:W-:Y:S01]  /*29c0*/  ULEA UR5, UR4, UR13, 0x3 ;  /* 0x0000000d04057291 */ /* 0x000fe2000f8e18ff */
[----:B------:R-:W-:-:S04]  /*29d0*/  LOP3.LUT R2, R12, UR6, RZ, 0x3c, !PT ;  /* 0x000000060c027c12 */ /* 0x000fc8000f8e3cff */
[----:B-1----:R-:W-:-:S04]  /*29e0*/  SHF.L.U32 R3, R2, 0x1f, RZ ;  /* 0x0000001f02037819 */ /* 0x002fc800000006ff */
[----:B------:R-:W1:Y:S02]  /*29f0*/  SYNCS.PHASECHK.TRANS64.TRYWAIT P0, [UR5], R3 ;  /* 0x00000003ff0075a7 */ /* 0x000e640008001105 */
[----:B-1----:R-:W-:Y:S05]  /*2a00*/  @!P0 BRA `(.L_x_45) ;  /* 0x0000005800248947 */ /* 0x002fea0003800000 */
.L_x_134:
        /* <DEDUP_REMOVED lines=9> */
.L_x_136:
        /* <DEDUP_REMOVED lines=9> */
.L_x_138:
        /* <DEDUP_REMOVED lines=9> */
.L_x_140:
        /* <DEDUP_REMOVED lines=9> */
.L_x_142:
        /* <DEDUP_REMOVED lines=9> */
.L_x_144:
[----:B------:R-:W-:-:S04]  /*2ce0*/  UIADD3 UR4, UPT, UPT, UR4, 0x1, URZ ;  /* 0x0000000104047890 */ /* 0x000fc8000fffe0ff */
[----:B------:R-:W-:-:S04]  /*2cf0*/  UISETP.NE.AND UP0, UPT, UR4, 0x8, UPT ;  /* 0x000000080400788c */ /* 0x000fc8000bf05270 */
[----:B------:R-:W-:Y:S02]  /*2d00*/  USEL UR5, URZ, 0x1, UP0 ;  /* 0x00000001ff057887 */ /* 0x000fe40008000000 */
[----:B------:R-:W-:-:S04]  /*2d10*/  USEL UR4, UR4, URZ, UP0 ;  /* 0x000000ff04047287 */ /* 0x000fc80008000000 */
[----:B------:R-:W-:Y:S01]  /*2d20*/  ULEA UR4, UR4, UR13, 0x3 ;  /* 0x0000000d04047291 */ /* 0x000fe2000f8e18ff */
[----:B-1----:R-:W-:-:S04]  /*2d30*/  LOP3.LUT R3, R2, UR5, RZ, 0x3c, !PT ;  /* 0x0000000502037c12 */ /* 0x002fc8000f8e3cff */
[----:B------:R-:W-:Y:S01]  /*2d40*/  SHF.L.U32 R3, R3, 0x1f, RZ ;  /* 0x0000001f03037819 */ /* 0x000fe200000006ff */
[----:B------:R-:W-:-:S07]  /*2d50*/  IMAD.U32 R0, RZ, RZ, UR4 ;  /* 0x00000004ff007e24 */ /* 0x000fce000f8e00ff */
.L_x_51:
[----:B-1----:R1:W2:Y:S02]  /*2d60*/  SYNCS.PHASECHK.TRANS64.TRYWAIT P0, [R0+URZ], R3 ;  /* 0x00000003000075a7 */ /* 0x0022a400080011ff */
[----:B--2---:R-:W-:Y:S05]  /*2d70*/  @!P0 NANOSLEEP.SYNCS 0x989680 ;  /* 0x009896800000895d */ /* 0x004fea0003900000 */
[----:B------:R-:W2:Y:S02]  /*2d80*/  @!P0 SYNCS.PHASECHK.TRANS64 P0, [R0+URZ], R3 ;  /* 0x00000003000085a7 */ /* 0x000ea400080010ff */
[----:B--2---:R-:W-:Y:S05]  /*2d90*/  @P0 EXIT ;  /* 0x000000000000094d */ /* 0x004fea0003800000 */
[----:B------:R-:W-:Y:S05]  /*2da0*/  BRA `(.L_x_51) ;  /* 0xfffffffc00ec7947 */ /* 0x000fea000383ffff */
.L_x_23:
[----:B------:R-:W1:Y:S02]  /*2db0*/  S2UR UR4, SR_CgaCtaId ;  /* 0x00000000000479c3 */ /* 0x000e640000008800 */
[----:B-1----:R-:W-:-:S04]  /*2dc0*/  UISETP.NE.AND UP0, UPT, UR4, URZ, UPT ;  /* 0x000000ff0400728c */ /* 0x002fc8000bf05270 */
[----:B------:R-:W-:-:S09]  /*2dd0*/  UISETP.NE.OR UP0, UPT, UR22, 0x1, UP0 ;  /* 0x000000011600788c */ /* 0x000fd20008705670 */
[----:B------:R-:W-:Y:S05]  /*2de0*/  BRA.U UP0, `(.L_x_52) ;  /* 0x00000005004c7547 */ /* 0x000fea000b800000 */
[----:B------:R-:W1:Y:S01]  /*2df0*/  S2UR UR5, SR_CgaCtaId ;  /* 0x00000000000579c3 */ /* 0x000e620000008800 */
[----:B------:R-:W-:Y:S01]  /*2e00*/  UMOV UR4, 0x400 ;  /* 0x0000040000047882 */ /* 0x000fe20000000000 */
[----:B------:R-:W-:Y:S01]  /*2e10*/  ISETP.GE.U32.AND P2, PT, R0, 0x8, PT ;  /* 0x000000080000780c */ /* 0x000fe20003f46070 */
[----:B------:R-:W-:Y:S01]  /*2e20*/  IMAD.MOV.U32 R12, RZ, RZ, 0x1 ;  /* 0x00000001ff0c7424 */ /* 0x000fe200078e00ff */
[----:B------:R-:W-:Y:S02]  /*2e30*/  CS2R R10, SRZ ;  /* 0x00000000000a7805 */ /* 0x000fe4000001ff00 */
[----:B------:R-:W-:Y:S01]  /*2e40*/  CS2R R8, SRZ ;  /* 0x0000000000087805 */ /* 0x000fe2000001ff00 */
[----:B-1----:R-:W-:-:S03]  /*2e50*/  ULEA UR6, UR5, UR4, 0x18 ;  /* 0x0000000405067291 */ /* 0x002fc6000f8ec0ff */
[----:B------:R-:W-:-:S09]  /*2e60*/  UMOV UR5, URZ ;  /* 0x000000ff00057c82 */ /* 0x000fd20008000000 */
.L_x_56:
[----:B------:R-:W-:Y:S02]  /*2e70*/  LEA R2, R8, UR6, 0x3 ;  /* 0x0000000608027c11 */ /* 0x000fe4000f8e18ff */
[----:B------:R-:W-:-:S03]  /*2e80*/  SHF.L.U32 R5, R9, 0x1f, RZ ;  /* 0x0000001f09057819 */ /* 0x000fc600000006ff */
[----:B------:R-:W-:Y:S01]  /*2e90*/  VIADD R4, R2, 0x130 ;  /* 0x0000013002047836 */ /* 0x000fe20000000000 */
[----:B------:R-:W1:Y:S02]  /*2ea0*/  SYNCS.PHASECHK.TRANS64.TRYWAIT P0, [R2+URZ+0x120], R5 ;  /* 0x00012005020075a7 */ /* 0x000e6400080011ff */
[----:B-1----:R-:W-:Y:S05]  /*2eb0*/  @!P0 BRA `(.L_x_53) ;  /* 0x0000005400888947 */ /* 0x002fea0003800000 */
.L_x_145:
[----:B------:R-:W-:Y:S01]  /*2ec0*/  ULEA UR4, UR5, UR6, 0x3 ;  /* 0x0000000605047291 */ /* 0x000fe2000f8e18ff */
[----:B------:R-:W-:Y:S02]  /*2ed0*/  PRMT R4, RZ, 0x654, R4 ;  /* 0x00000654ff047816 */ /* 0x000fe40000000004 */
[----:B-1----:R-:W-:Y:S01]  /*2ee0*/  SHF.L.U32 R5, R12, 0x1f, RZ ;  /* 0x0000001f0c057819 */ /* 0x002fe200000006ff */
[----:B------:R-:W-:Y:S01]  /*2ef0*/  UIADD3 UR7, UPT, UPT, UR4, 0xc0, URZ ;  /* 0x000000c004077890 */ /* 0x000fe2000fffe0ff */
[----:B------:R1:W-:Y:S05]  /*2f00*/  SYNCS.ARRIVE.TRANS64.RED.A1T0 RZ, [R4+URZ], RZ ;  /* 0x000000ff04ff79a7 */ /* 0x0003ea00081004ff */
[----:B------:R-:W-:Y:S01]  /*2f10*/  IMAD.U32 R7, RZ, RZ, UR7 ;  /* 0x00000007ff077e24 */ /* 0x000fe2000f8e00ff */
[----:B------:R-:W2:Y:S04]  /*2f20*/  SYNCS.PHASECHK.TRANS64.TRYWAIT P0, [UR4+0xd0], R5 ;  /* 0x0000d005ff0075a7 */ /* 0x000ea80008001104 */
[----:B------:R-:W-:Y:S01]  /*2f30*/  PRMT R6, R0, 0x654, R7 ;  /* 0x0000065400067816 */ /* 0x000fe20000000007 */
[----:B-1----:R-:W-:Y:S01]  /*2f40*/  @!P2 IMAD.MOV.U32 R4, RZ, RZ, 0x10 ;  /* 0x00000010ff04a424 */ /* 0x002fe200078e00ff */
[----:B--2---:R-:W-:Y:S06]  /*2f50*/  @!P0 BRA `(.L_x_54) ;  /* 0x0000005400748947 */ /* 0x004fec0003800000 */
.L_x_147:
[----:B------:R-:W-:Y:S01]  /*2f60*/  ULEA UR8, UR5, UR6, 0x4 ;  /* 0x0000000605087291 */ /* 0x000fe2000f8e20ff */
[----:B------:R-:W-:Y:S01]  /*2f70*/  SEL R3, R6, R3, !P2 ;  /* 0x0000000306037207 */ /* 0x000fe20005000000 */
[----:B------:R-:W-:Y:S01]  /*2f80*/  UIADD3 UR9, UPT, UPT, UR4, 0xc0, URZ ;  /* 0x000000c004097890 */ /* 0x000fe2000fffe0ff */
[----:B-1----:R-:W-:Y:S01]  /*2f90*/  LEA R2, R11, UR6, 0x3 ;  /* 0x000000060b027c11 */ /* 0x002fe2000f8e18ff */
[----:B------:R-:W-:Y:S01]  /*2fa0*/  UIADD3 UR8, UPT, UPT, UR8, 0x150, URZ ;  /* 0x0000015008087890 */ /* 0x000fe2000fffe0ff */
[----:B------:R-:W-:Y:S01]  /*2fb0*/  SHF.L.U32 R5, R10, 0x1f, RZ ;  /* 0x0000001f0a057819 */ /* 0x000fe200000006ff */
[----:B------:R1:W-:Y:S01]  /*2fc0*/  @!P2 SYNCS.ARRIVE.TRANS64.RED RZ, [R3+URZ], R4 ;  /* 0x0000000403ffa9a7 */ /* 0x0003e200080004ff */
[----:B------:R-:W-:Y:S01]  /*2fd0*/  UIADD3 UR4, UPT, UPT, UR5, 0x1, URZ ;  /* 0x0000000105047890 */ /* 0x000fe2000fffe0ff */
[----:B------:R-:W-:-:S03]  /*2fe0*/  VIADD R8, R8, 0x1 ;  /* 0x0000000108087836 */ /* 0x000fc60000000000 */
[----:B------:R-:W-:Y:S02]  /*2ff0*/  UISETP.NE.AND UP0, UPT, UR4, 0x2, UPT ;  /* 0x000000020400788c */ /* 0x000fe4000bf05270 */
[----:B------:R-:W-:Y:S06]  /*3000*/  UGETNEXTWORKID.BROADCAST [UR8], [UR9] ;  /* 0x00000000080073ca */ /* 0x000fec0008000100 */
[----:B------:R-:W-:Y:S01]  /*3010*/  USEL UR7, URZ, 0x1, UP0 ;  /* 0x00000001ff077887 */ /* 0x000fe20008000000 */
[----:B------:R-:W-:Y:S01]  /*3020*/  ISETP.NE.AND P0, PT, R8, 0x2, PT ;  /* 0x000000020800780c */ /* 0x000fe20003f05270 */
[----:B------:R-:W-:Y:S01]  /*3030*/  USEL UR5, UR4, URZ, UP0 ;  /* 0x000000ff04057287 */ /* 0x000fe20008000000 */
[----:B------:R-:W2:Y:S03]  /*3040*/  SYNCS.PHASECHK.TRANS64.TRYWAIT P1, [R2+URZ+0xc0], R5 ;  /* 0x0000c005020075a7 */ /* 0x000ea600080211ff */
[----:B------:R-:W-:Y:S01]  /*3050*/  LOP3.LUT R12, R12, UR7, RZ, 0x3c, !PT ;  /* 0x000000070c0c7c12 */ /* 0x000fe2000f8e3cff */
[----:B-12---:R-:W-:Y:S07]  /*3060*/  @!P1 BRA `(.L_x_55) ;  /* 0x0000005400489947 */ /* 0x006fee0003800000 */
.L_x_148:
[C---:B------:R-:W-:Y:S01]  /*3070*/  LEA R4, R11.reuse, UR6, 0x4 ;  /* 0x000000060b047c11 */ /* 0x040fe2000f8e20ff */
[----:B-1----:R-:W-:Y:S01]  /*3080*/  VIADD R2, R2, 0xd0 ;  /* 0x000000d002027836 */ /* 0x002fe20000000000 */
[----:B------:R-:W-:Y:S01]  /*3090*/  SEL R8, R8, RZ, P0 ;  /* 0x000000ff08087207 */ /* 0x000fe20000000000 */
[----:B------:R-:W-:-:S03]  /*30a0*/  VIADD R11, R11, 0x1 ;  /* 0x000000010b0b7836 */ /* 0x000fc60000000000 */
[----:B------:R-:W1:Y:S01]  /*30b0*/  LDS.128 R4, [R4+0x150] ;  /* 0x0001500004047984 */ /* 0x000e620000000c00 */
[----:B------:R-:W-:Y:S02]  /*30c0*/  PRMT R2, RZ, 0x654, R2 ;  /* 0x00000654ff027816 */ /* 0x000fe40000000002 */
[C---:B------:R-:W-:Y:S01]  /*30d0*/  ISETP.NE.AND P1, PT, R11.reuse, 0x2, PT ;  /* 0x000000020b00780c */ /* 0x040fe20003f25270 */
[----:B------:R-:W-:Y:S01]  /*30e0*/  @!PT LDS RZ, [RZ] ;  /* 0x00000000fffff984 */ /* 0x000fe20000000800 */
[----:B------:R-:W-:Y:S01]  /*30f0*/  @!PT LDS RZ, [RZ] ;  /* 0x00000000fffff984 */ /* 0x000fe20000000800 */
[----:B------:R-:W-:Y:S01]  /*3100*/  @!PT LDS RZ, [RZ] ;  /* 0x00000000fffff984 */ /* 0x000fe20000000800 */
[----:B------:R-:W-:Y:S01]  /*3110*/  @!PT LDS RZ, [RZ] ;  /* 0x00000000fffff984 */ /* 0x000fe20000000800 */
[----:B------:R2:W-:Y:S06]  /*3120*/  MEMBAR.ALL.CTA ;  /* 0x0000000000007992 */ /* 0x0005ec0000008000 */
[----:B--2---:R-:W2:Y:S01]  /*3130*/  FENCE.VIEW.ASYNC.S ;  /* 0x00000000000073c6 */ /* 0x004ea20000000000 */
[----:B------:R-:W-:Y:S01]  /*3140*/  SEL R11, R11, RZ, P1 ;  /* 0x000000ff0b0b7207 */ /* 0x000fe20000800000 */
[----:B--2---:R2:W-:Y:S01]  /*3150*/  SYNCS.ARRIVE.TRANS64.RED.A1T0 RZ, [R2+URZ], RZ ;  /* 0x000000ff02ff79a7 */ /* 0x0045e200081004ff */
[----:B-1----:R-:W-:-:S02]  /*3160*/  LOP3.LUT P3, RZ, R6, 0x1, RZ, 0xc0, !PT ;  /* 0x0000000106ff7812 */ /* 0x002fc4000786c0ff */
[----:B------:R-:W-:-:S04]  /*3170*/  SEL R5, RZ, 0x1, P1 ;  /* 0x00000001ff057807 */ /* 0x000fc80000800000 */
[----:B------:R-:W-:Y:S02]  /*3180*/  LOP3.LUT R10, R10, R5, RZ, 0x3c, !PT ;  /* 0x000000050a0a7212 */ /* 0x000fe400078e3cff */
[----:B--2---:R-:W-:-:S04]  /*3190*/  SEL R2, RZ, 0x1, P0 ;  /* 0x00000001ff027807 */ /* 0x004fc80000000000 */
[----:B------:R-:W-:Y:S01]  /*31a0*/  LOP3.LUT R9, R9, R2, RZ, 0x3c, !PT ;  /* 0x0000000209097212 */ /* 0x000fe200078e3cff */
[----:B------:R-:W-:Y:S06]  /*31b0*/  @P3 BRA `(.L_x_56) ;  /* 0xfffffffc002c3947 */ /* 0x000fec000383ffff */
[----:B------:R-:W-:Y:S01]  /*31c0*/  ULEA UR4, UR5, UR6, 0x3 ;  /* 0x0000000605047291 */ /* 0x000fe2000f8e18ff */
[----:B------:R-:W-:-:S08]  /*31d0*/  SHF.L.U32 R3, R12, 0x1f, RZ ;  /* 0x0000001f0c037819 */ /* 0x000fd000000006ff */
[----:B------:R-:W1:Y:S02]  /*31e0*/  SYNCS.PHASECHK.TRANS64 P0, [UR4+0xd0], R3 ;  /* 0x0000d003ff0075a7 */ /* 0x000e640008001004 */
[----:B-1----:R-:W-:Y:S05]  /*31f0*/  @P0 BRA `(.L_x_57) ;  /* 0x0000000000080947 */ /* 0x002fea0003800000 */
[----:B------:R-:W1:Y:S02]  /*3200*/  SYNCS.PHASECHK.TRANS64.TRYWAIT P0, [UR4+0xd0], R3 ;  /* 0x0000d003ff0075a7 */ /* 0x000e640008001104 */
[----:B-1----:R-:W-:Y:S05]  /*3210*/  @!P0 BRA `(.L_x_58) ;  /* 0x0000005000f08947 */ /* 0x002fea0003800000 */
.L_x_57:
[----:B------:R-:W-:-:S04]  /*3220*/  UIADD3 UR7, UPT, UPT, UR5, 0x1, URZ ;  /* 0x0000000105077890 */ /* 0x000fc8000fffe0ff */
[----:B------:R-:W-:-:S04]  /*3230*/  UISETP.NE.AND UP0, UPT, UR7, 0x2, UPT ;  /* 0x000000020700788c */ /* 0x000fc8000bf05270 */
[----:B------:R-:W-:Y:S02]  /*3240*/  USEL UR8, URZ, 0x1, UP0 ;  /* 0x00000001ff087887 */ /* 0x000fe40008000000 */
[----:B------:R-:W-:-:S04]  /*3250*/  USEL UR7, UR7, URZ, UP0 ;  /* 0x000000ff07077287 */ /* 0x000fc80008000000 */
[----:B------:R-:W-:Y:S01]  /*3260*/  ULEA UR7, UR7, UR6, 0x3 ;  /* 0x0000000607077291 */ /* 0x000fe2000f8e18ff */
[----:B-1----:R-:W-:-:S04]  /*3270*/  LOP3.LUT R3, R12, UR8, RZ, 0x3c, !PT ;  /* 0x000000080c037c12 */ /* 0x002fc8000f8e3cff */
[----:B------:R-:W-:-:S04]  /*3280*/  SHF.L.U32 R0, R3, 0x1f, RZ ;  /* 0x0000001f03007819 */ /* 0x000fc800000006ff */
[----:B------:R-:W1:Y:S02]  /*3290*/  SYNCS.PHASECHK.TRANS64 P0, [UR7+0xd0], R0 ;  /* 0x0000d000ff0075a7 */ /* 0x000e640008001007 */
[----:B-1----:R-:W-:Y:S05]  /*32a0*/  @P0 EXIT ;  /* 0x000000000000094d */ /* 0x002fea0003800000 */
[----:B------:R-:W-:Y:S02]  /*32b0*/  SHF.L.U32 R3, R3, 0x1f, RZ ;  /* 0x0000001f03037819 */ /* 0x000fe400000006ff */
[----:B------:R-:W-:-:S07]  /*32c0*/  MOV R0, UR7 ;  /* 0x0000000700007c02 */ /* 0x000fce0008000f00 */
.L_x_59:
[----:B-1----:R1:W2:Y:S02]  /*32d0*/  SYNCS.PHASECHK.TRANS64.TRYWAIT P0, [R0+URZ+0xd0], R3 ;  /* 0x0000d003000075a7 */ /* 0x0022a400080011ff */
[----:B--2---:R-:W-:Y:S05]  /*32e0*/  @!P0 NANOSLEEP.SYNCS 0x989680 ;  /* 0x009896800000895d */ /* 0x004fea0003900000 */
[----:B------:R-:W2:Y:S02]  /*32f0*/  @!P0 SYNCS.PHASECHK.TRANS64 P0, [R0+URZ+0xd0], R3 ;  /* 0x0000d003000085a7 */ /* 0x000ea400080010ff */
[----:B--2---:R-:W-:Y:S05]  /*3300*/  @P0 EXIT ;  /* 0x000000000000094d */ /* 0x004fea0003800000 */
[----:B------:R-:W-:Y:S05]  /*3310*/  BRA `(.L_x_59) ;  /* 0xfffffffc00ec7947 */ /* 0x000fea000383ffff */
.L_x_52:
[----:B------:R-:W-:Y:S05]  /*3320*/  BRA.U UP4, `(.L_x_60) ;  /* 0x0000000d04c07547 */ /* 0x000fea000b800000 */
[----:B------:R-:W1:Y:S01]  /*3330*/  S2UR UR7, SR_CgaCtaId ;  /* 0x00000000000779c3 */ /* 0x000e620000008800 */
[----:B------:R-:W-:Y:S01]  /*3340*/  UMOV UR4, 0x40 ;  /* 0x0000004000047882 */ /* 0x000fe20000000000 */
[----:B------:R-:W-:Y:S01]  /*3350*/  NOP ;  /* 0x0000000000007918 */ /* 0x000fe20000000000 */
[----:B------:R-:W-:Y:S01]  /*3360*/  UMOV UR6, 0x400 ;  /* 0x0000040000067882 */ /* 0x000fe20000000000 */
[----:B-1----:R-:W-:Y:S02]  /*3370*/  ULEA UR5, UR7, UR4, 0x18 ;  /* 0x0000000407057291 */ /* 0x002fe4000f8ec0ff */
[----:B------:R-:W-:-:S07]  /*3380*/  ULEA UR6, UR7, UR6, 0x18 ;  /* 0x0000000607067291 */ /* 0x000fce000f8ec0ff */
[----:B------:R-:W1:Y:S02]  /*3390*/  LDS.U8 R0, [UR5+0x1c] ;  /* 0x00001c05ff007984 */ /* 0x000e640008000000 */
[----:B-1----:R-:W-:-:S13]  /*33a0*/  ISETP.NE.AND P0, PT, R0, RZ, PT ;  /* 0x000000ff0000720c */ /* 0x002fda0003f05270 */
[----:B------:R-:W-:Y:S05]  /*33b0*/  @P0 BRA `(.L_x_61) ;  /* 0x0000000000580947 */ /* 0x000fea0003800000 */
[----:B------:R-:W-:-:S13]  /*33c0*/  ELECT P0, URZ, PT ;  /* 0x0000000000ff782f */ /* 0x000fda0003800000 */
[----:B------:R-:W-:Y:S05]  /*33d0*/  @!P0 BRA `(.L_x_62) ;  /* 0x0000000000608947 */ /* 0x000fea0003800000 */
[----:B------:R-:W-:Y:S01]  /*33e0*/  UMOV UR4, 0x10 ;  /* 0x0000001000047882 */ /* 0x000fe20000000000 */
[----:B------:R-:W-:Y:S01]  /*33f0*/  HFMA2 R0, -RZ, RZ, 0, 5.9604644775390625e-08 ;  /* 0x00000001ff007431 */ /* 0x000fe200000001ff */
[----:B------:R-:W-:-:S03]  /*3400*/  MOV R3, 0xffff ;  /* 0x0000ffff00037802 */ /* 0x000fc60000000f00 */
[----:B------:R-:W-:Y:S04]  /*3410*/  DEPBAR.LE SB1, 0x36 ;  /* 0x00009d800000791a */ /* 0x000fe80000000000 */
[----:B------:R-:W1:Y:S02]  /*3420*/  UTCATOMSWS.FIND_AND_SET.ALIGN UP0, UR4, UR4 ;  /* 0x00000004000475e3 */ /* 0x000e640008000800 */
[----:B-1----:R-:W-:Y:S01]  /*3430*/  MOV R4, UR4 ;  /* 0x0000000400047c02 */ /* 0x002fe20008000f00 */
[----:B------:R-:W-:Y:S06]  /*3440*/  BRA.U UP0, `(.L_x_63) ;  /* 0x0000000100187547 */ /* 0x000fec000b800000 */
.L_x_64:
[----:B------:R-:W-:Y:S05]  /*3450*/  NANOSLEEP 0x64 ;  /* 0x000000640000795d */ /* 0x000fea0003800000 */
[----:B------:R-:W-:-:S05]  /*3460*/  UMOV UR4, 0x10 ;  /* 0x0000001000047882 */ /* 0x000fca0000000000 */
[----:B------:R-:W-:Y:S04]  /*3470*/  DEPBAR.LE SB1, 0x36 ;  /* 0x00009d800000791a */ /* 0x000fe80000000000 */
[----:B------:R-:W1:Y:S02]  /*3480*/  UTCATOMSWS.FIND_AND_SET.ALIGN UP0, UR4, UR4 ;  /* 0x00000004000475e3 */ /* 0x000e640008000800 */
[----:B-1----:R-:W-:Y:S01]  /*3490*/  MOV R4, UR4 ;  /* 0x0000000400047c02 */ /* 0x002fe20008000f00 */
[----:B------:R-:W-:Y:S05]  /*34a0*/  BRA.U !UP0, `(.L_x_64) ;  /* 0xfffffffd08e87547 */ /* 0x000fea000b83ffff */
.L_x_63:
[-C--:B------:R-:W-:Y:S02]  /*34b0*/  SHF.L.U32 R3, R3, R4.reuse, RZ ;  /* 0x0000000403037219 */ /* 0x080fe400000006ff */
[----:B------:R-:W-:Y:S01]  /*34c0*/  SHF.L.U32 R0, R0, R4, RZ ;  /* 0x0000000400007219 */ /* 0x000fe200000006ff */
[----:B------:R-:W-:Y:S02]  /*34d0*/  IMAD.SHL.U32 R4, R4, 0x20, RZ ;  /* 0x0000002004047824 */ /* 0x000fe400078e00ff */
[----:B------:R1:W-:Y:S04]  /*34e0*/  ATOMS.OR RZ, [UR5+0x14], R3 ;  /* 0x00001403ffff798c */ /* 0x0003e8000b000005 */
[----:B------:R1:W-:Y:S04]  /*34f0*/  ATOMS.OR RZ, [UR5+0x18], R0 ;  /* 0x00001800ffff798c */ /* 0x0003e8000b000005 */
[----:B------:R1:W-:Y:S01]  /*3500*/  STS [UR6+0x170], R4 ;  /* 0x00017004ff007988 */ /* 0x0003e20008000806 */
[----:B------:R-:W-:Y:S05]  /*3510*/  BRA `(.L_x_62) ;  /* 0x0000000000107947 */ /* 0x000fea0003800000 */
.L_x_61:
[----:B------:R-:W-:Y:S02]  /*3520*/  MOV R0, 0xffffffff ;  /* 0xffffffff00007802 */ /* 0x000fe40000000f00 */
[----:B------:R-:W-:-:S03]  /*3530*/  MOV R4, 0x3560 ;  /* 0x0000356000047802 */ /* 0x000fc60000000f00 */
[----:B------:R1:W-:Y:S04]  /*3540*/  STS [UR6+0x170], R0 ;  /* 0x00017000ff007988 */ /* 0x0003e80008000806 */
[----:B-1---5:R-:W-:Y:S05]  /*3550*/  CALL.REL.NOINC `($__internal_1_$__cuda_sm10x_tcgen05_guardrail_trap_phase_invalid_during_alloc) ;  /* 0x0000005400c47944 */ /* 0x022fea0003c00000 */
.L_x_62:
[----:B------:R-:W-:Y:S05]  /*3560*/  WARPSYNC.ALL ;  /* 0x0000000000007948 */ /* 0x000fea0003800000 */
[----:B------:R-:W2:Y:S01]  /*3570*/  S2UR UR4, SR_CgaCtaId ;  /* 0x00000000000479c3 */ /* 0x000ea20000008800 */
[----:B------:R-:W-:Y:S01]  /*3580*/  UMOV UR26, 0x400 ;  /* 0x00000400001a7882 */ /* 0x000fe20000000000 */
[----:B------:R-:W-:-:S06]  /*3590*/  NOP ;  /* 0x0000000000007918 */ /* 0x000fcc0000000000 */
[----:B------:R-:W-:Y:S06]  /*35a0*/  BAR.ARV 0x6, 0xa0 ;  /* 0x0182800000007b1d */ /* 0x000fec0000002000 */
[----:B------:R-:W3:Y:S01]  /*35b0*/  LDCU UR5, c[0x0][0x38c] ;  /* 0x00007180ff0577ac */ /* 0x000ee20008000800 */
[----:B------:R-:W-:Y:S01]  /*35c0*/  LOP3.LUT R2, R2, 0xffff, RZ, 0xc0, !PT ;  /* 0x0000ffff02027812 */ /* 0x000fe200078ec0ff */
[----:B------:R-:W-:Y:S01]  /*35d0*/  IMAD.MOV.U32 R11, RZ, RZ, 0x1 ;  /* 0x00000001ff0b7424 */ /* 0x000fe200078e00ff */
[----:B------:R-:W-:Y:S01]  /*35e0*/  CS2R R8, SRZ ;  /* 0x0000000000087805 */ /* 0x000fe2000001ff00 */
[----:B------:R-:W4:Y:S01]  /*35f0*/  LDCU UR7, c[0x0][0x38c] ;  /* 0x00007180ff0777ac */ /* 0x000f220008000800 */
[----:B------:R-:W-:Y:S01]  /*3600*/  R2UR UR27, R2 ;  /* 0x00000000021b72ca */ /* 0x000fe200000e0000 */
[----:B------:R-:W-:Y:S01]  /*3610*/  IMAD.MOV.U32 R10, RZ, RZ, RZ ;  /* 0x000000ffff0a7224 */ /* 0x000fe200078e00ff */
[----:B------:R-:W-:Y:S01]  /*3620*/  UMOV UR31, URZ ;  /* 0x000000ff001f7c82 */ /* 0x000fe20008000000 */
[----:B------:R-:W-:Y:S01]  /*3630*/  UMOV UR22, URZ ;  /* 0x000000ff00167c82 */ /* 0x000fe20008000000 */
[----:B--2---:R-:W-:Y:S01]  /*3640*/  ULEA UR26, UR4, UR26, 0x18 ;  /* 0x0000001a041a7291 */ /* 0x004fe2000f8ec0ff */
[----:B------:R-:W-:Y:S01]  /*3650*/  UMOV UR38, 0x0 ;  /* 0x0000000000267882 */ /* 0x000fe20000000000 */
[----:B------:R-:W-:-:S02]  /*3660*/  UMOV UR39, 0x8100490 ;  /* 0x0810049000277882 */ /* 0x000fc40000000000 */
[----:B------:R-:W-:Y:S02]  /*3670*/  UIADD3 UR4, UPT, UPT, UR26, 0x6400, URZ ;  /* 0x000064001a047890 */ /* 0x000fe4000fffe0ff */
[----:B------:R-:W-:Y:S02]  /*3680*/  UIADD3 UR6, UPT, UPT, UR26, 0x26400, URZ ;  /* 0x000264001a067890 */ /* 0x000fe4000fffe0ff */
[----:B---3--:R-:W-:Y:S01]  /*3690*/  UIADD3 UR5, UPT, UPT, UR5, 0x3f, URZ ;  /* 0x0000003f05057890 */ /* 0x008fe2000fffe0ff */
[----:B-1----:R-:W1:Y:S01]  /*36a0*/  LDS R0, [UR26+0x170] ;  /* 0x0001701aff007984 */ /* 0x002e620008000800 */
[----:B------:R-:W-:Y:S01]  /*36b0*/  UMOV UR36, 0x0 ;  /* 0x0000000000247882 */ /* 0x000fe20000000000 */
[----:B------:R-:W-:Y:S01]  /*36c0*/  UMOV UR37, 0x8100490 ;  /* 0x0810049000257882 */ /* 0x000fe20000000000 */
[----:B------:R-:W-:Y:S02]  /*36d0*/  USHF.R.S32.HI UR40, URZ, 0x1f, UR5 ;  /* 0x0000001fff287899 */ /* 0x000fe40008011405 */
[----:B----4-:R-:W-:-:S02]  /*36e0*/  UISETP.GE.AND UP4, UPT, UR7, 0x1, UPT ;  /* 0x000000010700788c */ /* 0x010fc4000bf86270 */
[----:B------:R-:W-:Y:S02]  /*36f0*/  ULEA.HI UR40, UR40, UR5, URZ, 0x6 ;  /* 0x0000000528287291 */ /* 0x000fe4000f8f30ff */
[----:B------:R-:W-:Y:S02]  /*3700*/  USHF.R.U32.HI UR5, URZ, 0x4, UR4 ;  /* 0x00000004ff057899 */ /* 0x000fe40008011604 */
[----:B------:R-:W-:Y:S02]  /*3710*/  USHF.R.S32.HI UR40, URZ, 0x6, UR40 ;  /* 0x00000006ff287899 */ /* 0x000fe40008011428 */
[----:B------:R-:W-:Y:S02]  /*3720*/  USHF.R.U32.HI UR4, URZ, 0x4, UR6 ;  /* 0x00000004ff047899 */ /* 0x000fe40008011606 */
[----:B------:R-:W-:Y:S02]  /*3730*/  UISETP.LT.AND UP0, UPT, UR40, 0x1, UPT ;  /* 0x000000012800788c */ /* 0x000fe4000bf01270 */
[----:B------:R-:W-:-:S02]  /*3740*/  ULOP3.LUT UR5, UR5, 0x3fff, URZ, 0xc0, !UPT ;  /* 0x00003fff05057892 */ /* 0x000fc4000f8ec0ff */
[----:B------:R-:W-:Y:S02]  /*3750*/  ULOP3.LUT UR4, UR4, 0x3fff, URZ, 0xc0, !UPT ;  /* 0x00003fff04047892 */ /* 0x000fe4000f8ec0ff */
[----:B------:R-:W-:Y:S02]  /*3760*/  USEL UR41, UR40, 0x1, !UP0 ;  /* 0x0000000128297887 */ /* 0x000fe4000c000000 */
[----:B------:R-:W-:Y:S02]  /*3770*/  ULOP3.LUT UR28, UR5, 0x10000, URZ, 0xfc, !UPT ;  /* 0x00010000051c7892 */ /* 0x000fe4000f8efcff */
[----:B------:R-:W-:Y:S02]  /*3780*/  ULOP3.LUT UR29, UR4, 0x10000, URZ, 0xfc, !UPT ;  /* 0x00010000041d7892 */ /* 0x000fe4000f8efcff */
[----:B------:R-:W-:Y:S01]  /*3790*/  UIADD3 UR41, UPT, UPT, -UR41, URZ, URZ ;  /* 0x000000ff29297290 */ /* 0x000fe2000fffe1ff */
[----:B------:R-:W-:Y:S01]  /*37a0*/  UMOV UR34, 0x0 ;  /* 0x0000000000227882 */ /* 0x000fe20000000000 */
[----:B------:R-:W-:Y:S01]  /*37b0*/  UMOV UR35, 0x8100490 ;  /* 0x0810049000237882 */ /* 0x000fe20000000000 */
[----:B------:R-:W-:Y:S01]  /*37c0*/  UMOV UR32, 0x0 ;  /* 0x0000000000207882 */ /* 0x000fe20000000000 */
[----:B------:R-:W-:Y:S01]  /*37d0*/  UMOV UR33, 0x8100490 ;  /* 0x0810049000217882 */ /* 0x000fe20000000000 */
[----:B-1----:R-:W-:-:S15]  /*37e0*/  R2UR UR42, R0 ;  /* 0x00000000002a72ca */ /* 0x002fde00000e0000 */
.L_x_71:
[----:B------:R-:W-:Y:S02]  /*37f0*/  LEA R0, R10, UR26, 0x3 ;  /* 0x0000001a0a007c11 */ /* 0x000fe4000f8e18ff */
[----:B------:R-:W-:Y:S02]  /*3800*/  SHF.L.U32 R5, R9, 0x1f, RZ ;  /* 0x0000001f09057819 */ /* 0x000fe400000006ff */
[----:B------:R-:W-:Y:S01]  /*3810*/  PLOP3.LUT P0, PT, PT, PT, UP4, 0x80, 0x8 ;  /* 0x000000000008781c */ /* 0x000fe20003f0f048 */
[----:B------:R-:W-:Y:S01]  /*3820*/  VIADD R3, R0, 0xd0 ;  /* 0x000000d000037836 */ /* 0x000fe20000000000 */
[----:B-1----:R-:W1:Y:S02]  /*3830*/  SYNCS.PHASECHK.TRANS64.TRYWAIT P1, [R0+URZ+0xc0], R5 ;  /* 0x0000c005000075a7 */ /* 0x002e6400080211ff */
[----:B-1-3--:R-:W-:Y:S09]  /*3840*/  @!P1 BRA `(.L_x_65) ;  /* 0x0000004c007c9947 */ /* 0x00aff20003800000 */
.L_x_150:
[----:B------:R-:W-:Y:S01]  /*3850*/  LEA R4, R10, UR26, 0x4 ;  /* 0x0000001a0a047c11 */ /* 0x000fe2000f8e20ff */
[----:B------:R-:W-:Y:S01]  /*3860*/  @UP4 ULEA UR4, UR22, UR26, 0x3 ;  /* 0x0000001a16044291 */ /* 0x000fe2000f8e18ff */
[----:B------:R-:W-:Y:S01]  /*3870*/  PLOP3.LUT P2, PT, PT, PT, PT, 0x80, 0x8 ;  /* 0x000000000008781c */ /* 0x000fe20003f4f070 */
[----:B------:R-:W-:Y:S01]  /*3880*/  ULEA UR30, UR31, UR26, 0x3 ;  /* 0x0000001a1f1e7291 */ /* 0x000fe2000f8e18ff */
[----:B------:R-:W-:Y:S01]  /*3890*/  PRMT R3, RZ, 0x654, R3 ;  /* 0x00000654ff037816 */ /* 0x000fe20000000003 */
[----:B------:R-:W-:Y:S01]  /*38a0*/  ULEA UR11, UR31, UR42, 0x6 ;  /* 0x0000002a1f0b7291 */ /* 0x000fe2000f8e30ff */
[----:B-1----:R-:W1:Y:S01]  /*38b0*/  LDS.128 R4, [R4+0x150] ;  /* 0x0001500004047984 */ /* 0x002e620000000c00 */
[----:B------:R-:W-:Y:S02]  /*38c0*/  @P0 SHF.L.U32 R2, R8, 0x1f, RZ ;  /* 0x0000001f08020819 */ /* 0x000fe400000006ff */
[----:B------:R-:W-:Y:S01]  /*38d0*/  SHF.L.U32 R0, R11, 0x1f, RZ ;  /* 0x0000001f0b007819 */ /* 0x000fe200000006ff */
[----:B------:R-:W-:Y:S01]  /*38e0*/  @!PT LDS RZ, [RZ] ;  /* 0x00000000fffff984 */ /* 0x000fe20000000800 */
[----:B------:R-:W-:Y:S01]  /*38f0*/  @!PT LDS RZ, [RZ] ;  /* 0x00000000fffff984 */ /* 0x000fe20000000800 */
[----:B------:R-:W-:Y:S01]  /*3900*/  @!PT LDS RZ, [RZ] ;  /* 0x00000000fffff984 */ /* 0x000fe20000000800 */
[----:B------:R-:W-:Y:S01]  /*3910*/  @!PT LDS RZ, [RZ] ;  /* 0x00000000fffff984 */ /* 0x000fe20000000800 */
[----:B------:R2:W-:Y:S06]  /*3920*/  MEMBAR.ALL.CTA ;  /* 0x0000000000007992 */ /* 0x0005ec0000008000 */
[----:B--2---:R-:W2:Y:S02]  /*3930*/  FENCE.VIEW.ASYNC.S ;  /* 0x00000000000073c6 */ /* 0x004ea40000000000 */
[----:B--2---:R2:W-:Y:S01]  /*3940*/  SYNCS.ARRIVE.TRANS64.RED.A1T0 RZ, [R3+URZ], RZ ;  /* 0x000000ff03ff79a7 */ /* 0x0045e200081004ff */
[----:B------:R2:W3:Y:S01]  /*3950*/  @P0 SYNCS.PHASECHK.TRANS64.TRYWAIT P2, [UR4], R2 ;  /* 0x00000002ff0005a7 */ /* 0x0004e20008041104 */
[----:B-1----:R-:W-:Y:S01]  /*3960*/  LOP3.LUT P1, RZ, R6, 0x1, RZ, 0xc0, !PT ;  /* 0x0000000106ff7812 */ /* 0x002fe2000782c0ff */
[----:B------:R-:W1:Y:S02]  /*3970*/  SYNCS.PHASECHK.TRANS64.TRYWAIT P0, [UR30+0x100], R0 ;  /* 0x00010000ff0075a7 */ /* 0x000e64000800111e */
[----:B-123--:R-:W-:Y:S10]  /*3980*/  @!P0 BRA `(.L_x_66) ;  /* 0x0000004c00408947 */ /* 0x00eff40003800000 */
.L_x_152:
[----:B------:R-:W-:Y:S01]  /*3990*/  IADD3 R10, PT, PT, R10, 0x1, RZ ;  /* 0x000000010a0a7810 */ /* 0x000fe20007ffe0ff */
[----:B------:R-:W-:Y:S06]  /*39a0*/  BRA.U !UP4, `(.L_x_67) ;  /* 0x000000010cc07547 */ /* 0x000fec000b800000 */
[----:B------:R-:W-:Y:S01]  /*39b0*/  UPLOP3.LUT UP2, UPT, UPT, UPT, UPT, 0x40, 0x4 ;  /* 0x000000000004789c */ /* 0x000fe20003f4e870 */
[----:B------:R-:W-:Y:S01]  /*39c0*/  UMOV UR24, UR41 ;  /* 0x0000002900187c82 */ /* 0x000fe20008000000 */
[----:B------:R-:W-:Y:S01]  /*39d0*/  UMOV UR23, UR40 ;  /* 0x0000002800177c82 */ /* 0x000fe20008000000 */
[----:B------:R-:W-:-:S08]  /*39e0*/  UMOV UR10, UR22 ;  /* 0x00000016000a7c82 */ /* 0x000fd00008000000 */
.L_x_70:
[----:B------:R-:W-:Y:S02]  /*39f0*/  UIADD3 UR24, UPT, UPT, UR24, 0x1, URZ ;  /* 0x0000000118187890 */ /* 0x000fe4000fffe0ff */
[----:B--2---:R-:W-:Y:S02]  /*3a00*/  ULEA UR5, UR10, UR26, 0x3 ;  /* 0x0000001a0a057291 */ /* 0x004fe4000f8e18ff */
[----:B------:R-:W-:Y:S01]  /*3a10*/  UISETP.NE.AND UP3, UPT, UR24, URZ, UPT ;  /* 0x000000ff1800728c */ /* 0x000fe2000bf65270 */
[----:B---3--:R-:W-:Y:S10]  /*3a20*/  @P2 BRA `(.L_x_68) ;  /* 0x00000000000c2947 */ /* 0x008ff40003800000 */
[----:B-1----:R-:W-:Y:S04]  /*3a30*/  SHF.L.U32 R3, R8, 0x1f, RZ ;  /* 0x0000001f08037819 */ /* 0x002fe800000006ff */
[----:B------:R-:W1:Y:S02]  /*3a40*/  SYNCS.PHASECHK.TRANS64.TRYWAIT P0, [UR5], R3 ;  /* 0x00000003ff0075a7 */ /* 0x000e640008001105 */
[----:B-1----:R-:W-:Y:S05]  /*3a50*/  @!P0 BRA `(.L_x_69) ;  /* 0x0000004c00248947 */ /* 0x002fea0003800000 */
.L_x_68:
[----:B------:R-:W-:Y:S01]  /*3a60*/  UISETP.NE.AND UP0, UPT, UR23, 0x1, UPT ;  /* 0x000000011700788c */ /* 0x000fe2000bf05270 */
[----:B------:R-:W-:Y:S01]  /*3a70*/  PLOP3.LUT P2, PT, PT, PT, PT, 0x80, 0x8 ;  /* 0x000000000008781c */ /* 0x000fe20003f4f070 */
[----:B------:R-:W-:Y:S02]  /*3a80*/  UIADD3 UR4, UPT, UPT, UR10, 0x1, URZ ;  /* 0x000000010a047890 */ /* 0x000fe4000fffe0ff */
[----:B------:R-:W-:Y:S02]  /*3a90*/  UIADD3 UR25, UPT, UPT, UR5, 0x40, URZ ;  /* 0x0000004005197890 */ /* 0x000fe4000fffe0ff */
[----:B------:R-:W-:Y:S01]  /*3aa0*/  UISETP.NE.AND UP1, UPT, UR4, 0x8, UPT ;  /* 0x000000080400788c */ /* 0x000fe2000bf25270 */
[----:B------:R-:W-:Y:S01]  /*3ab0*/  PLOP3.LUT P0, PT, PT, PT, UP0, 0x80, 0x8 ;  /* 0x000000000008781c */ /* 0x000fe20003f0f008 */
[----:B------:R-:W-:Y:S02]  /*3ac0*/  UIADD3 UR23, UPT, UPT, UR23, -0x1, URZ ;  /* 0xffffffff17177890 */ /* 0x000fe4000fffe0ff */
[----:B------:R-:W-:Y:S02]  /*3ad0*/  USEL UR6, URZ, 0x1, UP1 ;  /* 0x00000001ff067887 */ /* 0x000fe40008800000 */
[----:B------:R-:W-:Y:S01]  /*3ae0*/  USEL UR22, UR4, URZ, UP1 ;  /* 0x000000ff04167287 */ /* 0x000fe20008800000 */
[----:B------:R-:W-:Y:S01]  /*3af0*/  UMOV UR7, 0x40004040 ;  /* 0x4000404000077882 */ /* 0x000fe20000000000 */
[----:B------:R-:W-:Y:S02]  /*3b00*/  UMOV UR5, 0x40004040 ;  /* 0x4000404000057882 */ /* 0x000fe40000000000 */
[----:B------:R-:W-:Y:S01]  /*3b10*/  @UP0 ULEA UR4, UR22, UR26, 0x3 ;  /* 0x0000001a16040291 */ /* 0x000fe2000f8e18ff */
[----:B------:R-:W-:Y:S01]  /*3b20*/  LOP3.LUT R8, R8, UR6, RZ, 0x3c, !PT ;  /* 0x0000000608087c12 */ /* 0x000fe2000f8e3cff */
[----:B------:R-:W-:Y:S01]  /*3b30*/  ULEA UR6, UR10, UR29, 0x9 ;  /* 0x0000001d0a067291 */ /* 0x000fe2000f8e48ff */
[----:B------:R-:W-:Y:S02]  /*3b40*/  UMOV UR21, 0x40004040 ;  /* 0x4000404000157882 */ /* 0x000fe40000000000 */
[----:B-1----:R-:W-:Y:S01]  /*3b50*/  @P0 SHF.L.U32 R0, R8, 0x1f, RZ ;  /* 0x0000001f08000819 */ /* 0x002fe200000006ff */
[----:B------:R-:W-:Y:S02]  /*3b60*/  UIADD3 UR20, UPT, UPT, UR6, 0x2, URZ ;  /* 0x0000000206147890 */ /* 0x000fe4000fffe0ff */
[----:B------:R-:W-:Y:S01]  /*3b70*/  UIADD3 UR16, UPT, UPT, UR6, 0x4, URZ ;  /* 0x0000000406107890 */ /* 0x000fe2000fffe0ff */
[----:B------:R2:W3:Y:S01]  /*3b80*/  @P0 SYNCS.PHASECHK.TRANS64.TRYWAIT P2, [UR4], R0 ;  /* 0x00000000ff0005a7 */ /* 0x0004e20008041104 */
[----:B------:R-:W-:Y:S02]  /*3b90*/  ULEA UR4, UR10, UR28, 0xa ;  /* 0x0000001c0a047291 */ /* 0x000fe4000f8e50ff */
[----:B------:R-:W-:Y:S02]  /*3ba0*/  UIADD3 UR12, UPT, UPT, UR6, 0x6, URZ ;  /* 0x00000006060c7890 */ /* 0x000fe4000fffe0ff */
[----:B------:R-:W-:Y:S02]  /*3bb0*/  UIADD3 UR18, UPT, UPT, UR4, 0x2, URZ ;  /* 0x0000000204127890 */ /* 0x000fe4000fffe0ff */
[----:B------:R-:W-:Y:S02]  /*3bc0*/  UIADD3 UR14, UPT, UPT, UR4, 0x4, URZ ;  /* 0x00000004040e7890 */ /* 0x000fe4000fffe0ff */
[----:B------:R-:W-:Y:S01]  /*3bd0*/  UIADD3 UR8, UPT, UPT, UR4, 0x6, URZ ;  /* 0x0000000604087890 */ /* 0x000fe2000fffe0ff */
[----:B------:R2:W-:Y:S01]  /*3be0*/  UTCHMMA gdesc[UR4], gdesc[UR6], tmem[UR11], tmem[UR38], idesc[UR39], UP2 ;  /* 0x00ff2606040075ea */ /* 0x0005e2000900000b */
[----:B------:R-:W-:Y:S01]  /*3bf0*/  UPLOP3.LUT UP2, UPT, UPT, UPT, UPT, 0x80, 0x8 ;  /* 0x000000000008789c */ /* 0x000fe20003f4f070 */
[----:B------:R-:W-:Y:S01]  /*3c00*/  UMOV UR19, 0x40004040 ;  /* 0x4000404000137882 */ /* 0x000fe20000000000 */
[----:B------:R-:W-:Y:S01]  /*3c10*/  UMOV UR17, 0x40004040 ;  /* 0x4000404000117882 */ /* 0x000fe20000000000 */
[----:B------:R2:W-:Y:S01]  /*3c20*/  UTCHMMA gdesc[UR18], gdesc[UR20], tmem[UR11], tmem[UR36], idesc[UR37], UPT ;  /* 0x00ff2414120075ea */ /* 0x0005e2000b80000b */
[----:B------:R-:W-:Y:S01]  /*3c30*/  UMOV UR15, 0x40004040 ;  /* 0x40004040000f7882 */ /* 0x000fe20000000000 */
[----:B------:R-:W-:Y:S01]  /*3c40*/  UMOV UR13, 0x40004040 ;  /* 0x40004040000d7882 */ /* 0x000fe20000000000 */
[----:B------:R-:W-:Y:S01]  /*3c50*/  UMOV UR9, 0x40004040 ;  /* 0x4000404000097882 */ /* 0x000fe20000000000 */
[----:B------:R2:W-:Y:S01]  /*3c60*/  UTCHMMA gdesc[UR14], gdesc[UR16], tmem[UR11], tmem[UR34], idesc[UR35], UPT ;  /* 0x00ff22100e0075ea */ /* 0x0005e2000b80000b */
[----:B------:R2:W-:Y:S01]  /*3c70*/  UTCHMMA gdesc[UR8], gdesc[UR12], tmem[UR11], tmem[UR32], idesc[UR33], UPT ;  /* 0x00ff200c080075ea */ /* 0x0005e2000b80000b */
[----:B------:R2:W-:Y:S01]  /*3c80*/  UTCBAR.MULTICAST [UR25], URZ, UR27 ;  /* 0x000000ff190073e9 */ /* 0x0005e2000800081b */
[----:B------:R-:W-:Y:S01]  /*3c90*/  UMOV UR10, UR22 ;  /* 0x00000016000a7c82 */ /* 0x000fe20008000000 */
[----:B------:R-:W-:Y:S05]  /*3ca0*/  BRA.U UP3, `(.L_x_70) ;  /* 0xfffffffd03507547 */ /* 0x000fea000b83ffff */
.L_x_67:
[----:B--2---:R-:W-:Y:S01]  /*3cb0*/  UIADD3 UR4, UPT, UPT, UR31, 0x1, URZ ;  /* 0x000000011f047890 */ /* 0x004fe2000fffe0ff */
[C---:B------:R-:W-:Y:S01]  /*3cc0*/  ISETP.NE.AND P0, PT, R10.reuse, 0x2, PT ;  /* 0x000000020a00780c */ /* 0x040fe20003f05270 */
[----:B------:R-:W-:Y:S02]  /*3cd0*/  UIADD3 UR5, UPT, UPT, UR30, 0xe0, URZ ;  /* 0x000000e01e057890 */ /* 0x000fe4000fffe0ff */
[----:B------:R-:W-:Y:S01]  /*3ce0*/  UISETP.NE.AND UP0, UPT, UR4, 0x4, UPT ;  /* 0x000000040400788c */ /* 0x000fe2000bf05270 */
[----:B-1----:R-:W-:Y:S02]  /*3cf0*/  SEL R0, RZ, 0x1, P0 ;  /* 0x00000001ff007807 */ /* 0x002fe40000000000 */
[----:B------:R-:W-:Y:S01]  /*3d00*/  SEL R10, R10, RZ, P0 ;  /* 0x000000ff0a0a7207 */ /* 0x000fe20000000000 */
[----:B------:R-:W-:Y:S01]  /*3d10*/  USEL UR6, URZ, 0x1, UP0 ;  /* 0x00000001ff067887 */ /* 0x000fe20008000000 */
[----:B------:R-:W-:Y:S01]  /*3d20*/  LOP3.LUT R9, R9, R0, RZ, 0x3c, !PT ;  /* 0x0000000009097212 */ /* 0x000fe200078e3cff */
[----:B------:R-:W-:Y:S01]  /*3d30*/  USEL UR31, UR4, URZ, UP0 ;  /* 0x000000ff041f7287 */ /* 0x000fe20008000000 */
[----:B------:R1:W-:Y:S03]  /*3d40*/  UTCBAR [UR5], URZ ;  /* 0x000000ff050073e9 */ /* 0x0003e600080000ff */
[----:B------:R-:W-:Y:S01]  /*3d50*/  LOP3.LUT R11, R11, UR6, RZ, 0x3c, !PT ;  /* 0x000000060b0b7c12 */ /* 0x000fe2000f8e3cff */
[----:B------:R-:W-:Y:S07]  /*3d60*/  @P1 BRA `(.L_x_71) ;  /* 0xfffffff800a01947 */ /* 0x000fee000383ffff */
[----:B------:R-:W2:Y:S01]  /*3d70*/  S2UR UR8, SR_CgaCtaId ;  /* 0x00000000000879c3 */ /* 0x000ea20000008800 */
[----:B------:R-:W-:Y:S01]  /*3d80*/  ELECT P0, URZ, PT ;  /* 0x0000000000ff782f */ /* 0x000fe20003800000 */
[----:B------:R-:W-:Y:S01]  /*3d90*/  IMAD.MOV.U32 R0, RZ, RZ, 0x1 ;  /* 0x00000001ff007424 */ /* 0x000fe200078e00ff */
[----:B------:R-:W-:Y:S01]  /*3da0*/  UIADD3 UR26, UPT, UPT, UR26, 0x100, URZ ;  /* 0x000001001a1a7890 */ /* 0x000fe2000fffe0ff */
[----:B------:R-:W-:Y:S01]  /*3db0*/  SHF.L.U32 R3, R11, 0x1f, RZ ;  /* 0x0000001f0b037819 */ /* 0x000fe200000006ff */
[----:B------:R-:W-:-:S03]  /*3dc0*/  UMOV UR4, 0x40 ;  /* 0x0000004000047882 */ /* 0x000fc60000000000 */
[----:B------:R-:W-:Y:S01]  /*3dd0*/  UVIRTCOUNT.DEALLOC.SMPOOL 0x80 ;  /* 0x000000800000784c */ /* 0x000fe20000000000 */
[----:B--2---:R-:W-:Y:S02]  /*3de0*/  ULEA UR8, UR8, UR4, 0x18 ;  /* 0x0000000408087291 */ /* 0x004fe4000f8ec0ff */
[----:B------:R-:W-:-:S07]  /*3df0*/  ULEA UR4, UR31, UR26, 0x3 ;  /* 0x0000001a1f047291 */ /* 0x000fce000f8e18ff */
[----:B------:R2:W-:Y:S02]  /*3e00*/  @P0 STS.U8 [UR8+0x1c], R0 ;  /* 0x00001c00ff000988 */ /* 0x0005e40008000008 */
[----:B------:R-:W4:Y:S02]  /*3e10*/  SYNCS.PHASECHK.TRANS64.TRYWAIT P0, [UR4], R3 ;  /* 0x00000003ff0075a7 */ /* 0x000f240008001104 */
[----:B--2-4-:R-:W-:Y:S05]  /*3e20*/  @!P0 BRA `(.L_x_72) ;  /* 0x0000004800488947 */ /* 0x014fea0003800000 */
.L_x_155:
[----:B------:R-:W-:-:S04]  /*3e30*/  UIADD3 UR4, UPT, UPT, UR31, 0x1, URZ ;  /* 0x000000011f047890 */ /* 0x000fc8000fffe0ff */
[----:B------:R-:W-:-:S04]  /*3e40*/  UISETP.NE.AND UP0, UPT, UR4, 0x4, UPT ;  /* 0x000000040400788c */ /* 0x000fc8000bf05270 */
[----:B------:R-:W-:Y:S02]  /*3e50*/  USEL UR6, URZ, 0x1, UP0 ;  /* 0x00000001ff067887 */ /* 0x000fe40008000000 */
[----:B------:R-:W-:-:S04]  /*3e60*/  USEL UR4, UR4, URZ, UP0 ;  /* 0x000000ff04047287 */ /* 0x000fc80008000000 */
[----:B-1----:R-:W-:Y:S01]  /*3e70*/  ULEA UR5, UR4, UR26, 0x3 ;  /* 0x0000001a04057291 */ /* 0x002fe2000f8e18ff */
[----:B------:R-:W-:-:S04]  /*3e80*/  LOP3.LUT R2, R11, UR6, RZ, 0x3c, !PT ;  /* 0x000000060b027c12 */ /* 0x000fc8000f8e3cff */
[----:B--2---:R-:W-:-:S04]  /*3e90*/  SHF.L.U32 R3, R2, 0x1f, RZ ;  /* 0x0000001f02037819 */ /* 0x004fc800000006ff */
[----:B------:R-:W1:Y:S02]  /*3ea0*/  SYNCS.PHASECHK.TRANS64.TRYWAIT P0, [UR5], R3 ;  /* 0x00000003ff0075a7 */ /* 0x000e640008001105 */
[----:B-1----:R-:W-:Y:S05]  /*3eb0*/  @!P0 BRA `(.L_x_73) ;  /* 0x00000048003c8947 */ /* 0x002fea0003800000 */
.L_x_157:
        /* <DEDUP_REMOVED lines=9> */
.L_x_159:
[----:B------:R-:W-:-:S04]  /*3f50*/  UIADD3 UR4, UPT, UPT, UR4, 0x1, URZ ;  /* 0x0000000104047890 */ /* 0x000fc8000fffe0ff */
[----:B------:R-:W-:-:S04]  /*3f60*/  UISETP.NE.AND UP0, UPT, UR4, 0x4, UPT ;  /* 0x000000040400788c */ /* 0x000fc8000bf05270 */
[----:B------:R-:W-:Y:S02]  /*3f70*/  USEL UR5, URZ, 0x1, UP0 ;  /* 0x00000001ff057887 */ /* 0x000fe40008000000 */
[----:B------:R-:W-:-:S04]  /*3f80*/  USEL UR4, UR4, URZ, UP0 ;  /* 0x000000ff04047287 */ /* 0x000fc80008000000 */
[----:B------:R-:W-:Y:S01]  /*3f90*/  ULEA UR4, UR4, UR26, 0x3 ;  /* 0x0000001a04047291 */ /* 0x000fe2000f8e18ff */
[----:B-1----:R-:W-:-:S04]  /*3fa0*/  LOP3.LUT R3, R2, UR5, RZ, 0x3c, !PT ;  /* 0x0000000502037c12 */ /* 0x002fc8000f8e3cff */
[----:B------:R-:W-:-:S04]  /*3fb0*/  SHF.L.U32 R3, R3, 0x1f, RZ ;  /* 0x0000001f03037819 */ /* 0x000fc800000006ff */
[----:B------:R-:W1:Y:S02]  /*3fc0*/  SYNCS.PHASECHK.TRANS64.TRYWAIT P0, [UR4], R3 ;  /* 0x00000003ff0075a7 */ /* 0x000e640008001104 */
[----:B-1----:R-:W-:Y:S05]  /*3fd0*/  @!P0 BRA `(.L_x_75) ;  /* 0x0000004800248947 */ /* 0x002fea0003800000 */
.L_x_161:
[----:B------:R-:W-:Y:S01]  /*3fe0*/  NOP ;  /* 0x0000000000007918 */ /* 0x000fe20000000000 */
[----:B-1----:R-:W1:Y:S01]  /*3ff0*/  LDS R0, [UR8+0x14] ;  /* 0x00001408ff007984 */ /* 0x002e620008000800 */
[----:B------:R-:W-:Y:S01]  /*4000*/  ULOP3.LUT UR4, UR42, 0xffff, URZ, 0xc0, !UPT ;  /* 0x0000ffff2a047892 */ /* 0x000fe2000f8ec0ff */
[----:B------:R-:W-:Y:S01]  /*4010*/  UMOV UR5, 0xffff ;  /* 0x0000ffff00057882 */ /* 0x000fe20000000000 */
[----:B------:R-:W-:Y:S02]  /*4020*/  UMOV UR6, 0x1 ;  /* 0x0000000100067882 */ /* 0x000fe40000000000 */
[----:B------:R-:W-:-:S04]  /*4030*/  USHF.R.U32.HI UR4, URZ, 0x5, UR4 ;  /* 0x00000005ff047899 */ /* 0x000fc80008011604 */
[----:B------:R-:W-:Y:S02]  /*4040*/  USHF.L.U32 UR5, UR5, UR4, URZ ;  /* 0x0000000405057299 */ /* 0x000fe400080006ff */
[----:B------:R-:W-:-:S04]  /*4050*/  USHF.L.U32 UR4, UR6, UR4, URZ ;  /* 0x0000000406047299 */ /* 0x000fc800080006ff */
[----:B-1----:R-:W-:-:S04]  /*4060*/  LOP3.LUT R0, R0, UR5, RZ, 0xc0, !PT ;  /* 0x0000000500007c12 */ /* 0x002fc8000f8ec0ff */
[----:B------:R-:W-:-:S13]  /*4070*/  ISETP.NE.AND P0, PT, R0, UR5, PT ;  /* 0x0000000500007c0c */ /* 0x000fda000bf05270 */
[----:B------:R-:W-:Y:S05]  /*4080*/  @P0 BRA `(.L_x_76) ;  /* 0x0000000000580947 */ /* 0x000fea0003800000 */
[----:B------:R-:W1:Y:S02]  /*4090*/  LDS R0, [UR8+0x18] ;  /* 0x00001808ff007984 */ /* 0x000e640008000800 */
[----:B-1----:R-:W-:-:S04]  /*40a0*/  LOP3.LUT R0, R0, UR4, RZ, 0xc0, !PT ;  /* 0x0000000400007c12 */ /* 0x002fc8000f8ec0ff */
[----:B------:R-:W-:-:S13]  /*40b0*/  ISETP.NE.AND P0, PT, R0, UR4, PT ;  /* 0x0000000400007c0c */ /* 0x000fda000bf05270 */
[----:B------:R-:W-:Y:S05]  /*40c0*/  @P0 BRA `(.L_x_77) ;  /* 0x00000000003c0947 */ /* 0x000fea0003800000 */
[----:B------:R-:W1:Y:S01]  /*40d0*/  S2R R2, SR_LANEID ;  /* 0x0000000000027919 */ /* 0x000e620000000000 */
[----:B------:R-:W-:Y:S01]  /*40e0*/  ULOP3.LUT UR5, URZ, UR5, URZ, 0x33, !UPT ;  /* 0x00000005ff057292 */ /* 0x000fe2000f8e33ff */
[----:B------:R-:W-:Y:S01]  /*40f0*/  LOP3.LUT R4, RZ, UR4, RZ, 0x33, !PT ;  /* 0x00000004ff047c12 */ /* 0x000fe2000f8e33ff */
[----:B------:R-:W-:Y:S02]  /*4100*/  VOTEU.ANY UR4, UPT, PT ;  /* 0x0000000000047886 */ /* 0x000fe400038e0100 */
[----:B------:R-:W-:Y:S01]  /*4110*/  UFLO.U32 UR4, UR4 ;  /* 0x00000004000472bd */ /* 0x000fe200080e0000 */
[----:B------:R-:W2:Y:S01]  /*4120*/  REDUX UR6, R4 ;  /* 0x00000000040673c4 */ /* 0x000ea20000000000 */
[----:B------:R-:W-:-:S06]  /*4130*/  IMAD.U32 R0, RZ, RZ, UR5 ;  /* 0x00000005ff007e24 */ /* 0x000fcc000f8e00ff */
[----:B------:R4:W-:Y:S01]  /*4140*/  UTCATOMSWS.AND URZ, UR5 ;  /* 0x0000000500ff79e3 */ /* 0x0009e20008000000 */
[----:B------:R-:W3:Y:S01]  /*4150*/  REDUX UR7, R0 ;  /* 0x00000000000773c4 */ /* 0x000ee20000000000 */
[----:B-1----:R-:W-:Y:S01]  /*4160*/  ISETP.EQ.U32.AND P0, PT, R2, UR4, PT ;  /* 0x0000000402007c0c */ /* 0x002fe2000bf02070 */
[----:B--2---:R-:W-:Y:S01]  /*4170*/  IMAD.U32 R2, RZ, RZ, UR6 ;  /* 0x00000006ff027e24 */ /* 0x004fe2000f8e00ff */
[----:B---3--:R-:W-:-:S11]  /*4180*/  MOV R3, UR7 ;  /* 0x0000000700037c02 */ /* 0x008fd60008000f00 */
[----:B------:R4:W-:Y:S04]  /*4190*/  @P0 ATOMS.AND RZ, [UR8+0x14], R3 ;  /* 0x00001403ffff098c */ /* 0x0009e8000a800008 */
[----:B------:R4:W-:Y:S01]  /*41a0*/  @P0 ATOMS.AND RZ, [UR8+0x18], R2 ;  /* 0x00001802ffff098c */ /* 0x0009e2000a800008 */
[----:B------:R-:W-:Y:S05]  /*41b0*/  BRA `(.L_x_78) ;  /* 0x0000000000147947 */ /* 0x000fea0003800000 */
.L_x_77:
[----:B------:R-:W-:Y:S02]  /*41c0*/  MOV R2, 0x41e0 ;  /* 0x000041e000027802 */ /* 0x000fe40000000f00 */
[----:B---3-5:R-:W-:Y:S05]  /*41d0*/  CALL.REL.NOINC `($__internal_0_$__cuda_sm10x_tcgen05_guardrail_trap_col_being_dealloced_not_returned_by_alloc) ;  /* 0x0000004800987944 */ /* 0x028fea0003c00000 */
[----:B------:R-:W-:Y:S05]  /*41e0*/  BRA `(.L_x_78) ;  /* 0x0000000000087947 */ /* 0x000fea0003800000 */
.L_x_76:
[----:B------:R-:W-:Y:S02]  /*41f0*/  MOV R2, 0x4210 ;  /* 0x0000421000027802 */ /* 0x000fe40000000f00 */
[----:B---3-5:R-:W-:Y:S05]  /*4200*/  CALL.REL.NOINC `($__internal_2_$__cuda_sm10x_tcgen05_guardrail_trap_unallocated_columns_being_dealloced) ;  /* 0x0000004800a47944 */ /* 0x028fea0003c00000 */
.L_x_78:
[----:B------:R-:W-:Y:S01]  /*4210*/  NOP ;  /* 0x0000000000007918 */ /* 0x000fe20000000000 */
[----:B----4-:R-:W-:Y:S05]  /*4220*/  EXIT ;  /* 0x000000000000794d */ /* 0x010fea0003800000 */
.L_x_60:
[----:B------:R-:W-:-:S09]  /*4230*/  UISETP.NE.OR UP0, UPT, UR22, 0x3, !UP3 ;  /* 0x000000031600788c */ /* 0x000fd2000df05670 */
[----:B------:R-:W-:Y:S05]  /*4240*/  BRA.U UP0, `(.L_x_79) ;  /* 0x0000000d00fc7547 */ /* 0x000fea000b800000 */
[----:B------:R-:W1:Y:S01]  /*4250*/  S2UR UR6, SR_CgaCtaId ;  /* 0x00000000000679c3 */ /* 0x000e620000008800 */
[----:B------:R-:W2:Y:S01]  /*4260*/  LDCU UR28, c[0x0][0x370] ;  /* 0x00006e00ff1c77ac */ /* 0x000ea20008000800 */
[----:B------:R-:W-:Y:S02]  /*4270*/  HFMA2 R13, -RZ, RZ, 0, 0 ;  /* 0x00000000ff0d7431 */ /* 0x000fe400000001ff */
[----:B------:R-:W-:Y:S01]  /*4280*/  IMAD.MOV.U32 R15, RZ, RZ, 0x1 ;  /* 0x00000001ff0f7424 */ /* 0x000fe200078e00ff */
[----:B------:R-:W-:Y:S01]  /*4290*/  MOV R7, 0x2000 ;  /* 0x0000200000077802 */ /* 0x000fe20000000f00 */
[----:B------:R-:W2:Y:S01]  /*42a0*/  LDCU.128 UR32, c[0x0][0xb10] ;  /* 0x00016200ff2077ac */ /* 0x000ea20008000c00 */
[----:B------:R-:W-:Y:S01]  /*42b0*/  IMAD.MOV.U32 R14, RZ, RZ, RZ ;  /* 0x000000ffff0e7224 */ /* 0x000fe200078e00ff */
[----:B------:R-:W3:Y:S01]  /*42c0*/  LDC.64 R16, c[0x0][0x348] ;  /* 0x0000d200ff107b82 */ /* 0x000ee20000000a00 */
[----:B------:R-:W4:Y:S01]  /*42d0*/  LDCU UR27, c[0x0][0x374] ;  /* 0x00006e80ff1b77ac */ /* 0x000f220008000800 */
[----:B------:R-:W4:Y:S06]  /*42e0*/  LDCU UR15, c[0x0][0xb0c] ;  /* 0x00016180ff0f77ac */ /* 0x000f2c0008000800 */
[----:B------:R-:W3:Y:S01]  /*42f0*/  LDC.64 R2, c[0x0][0x888] ;  /* 0x00022200ff027b82 */ /* 0x000ee20000000a00 */
[----:B------:R-:W4:Y:S01]  /*4300*/  LDCU UR38, c[0x0][0xb20] ;  /* 0x00016400ff2677ac */ /* 0x000f220008000800 */
[----:B------:R-:W4:Y:S06]  /*4310*/  LDCU UR4, c[0x0][0xb30] ;  /* 0x00016600ff0477ac */ /* 0x000f2c0008000800 */
[----:B------:R-:W3:Y:S01]  /*4320*/  LDC.64 R4, c[0x0][0x890] ;  /* 0x00022400ff047b82 */ /* 0x000ee20000000a00 */
[----:B------:R-:W-:Y:S01]  /*4330*/  UMOV UR24, 0x400 ;  /* 0x0000040000187882 */ /* 0x000fe20000000000 */
[----:B------:R-:W-:-:S02]  /*4340*/  UPLOP3.LUT UP3, UPT, UPT, UPT, UPT, 0x40, 0x4 ;  /* 0x000000000004789c */ /* 0x000fc40003f6e870 */
[----:B-1----:R-:W-:Y:S02]  /*4350*/  ULEA UR24, UR6, UR24, 0x18 ;  /* 0x0000001806187291 */ /* 0x002fe4000f8ec0ff */
[----:B--2---:R-:W-:Y:S02]  /*4360*/  UIMAD.WIDE.U32 UR6, UR28, UR32, URZ ;  /* 0x000000201c0672a5 */ /* 0x004fe4000f8e00ff */
[----:B----4-:R-:W-:Y:S02]  /*4370*/  UIMAD.WIDE.U32 UR8, UR27, UR35, URZ ;  /* 0x000000231b0872a5 */ /* 0x010fe4000f8e00ff */
[----:B------:R-:W-:Y:S02]  /*4380*/  UISETP.GE.AND UP0, UPT, UR40, 0x1, UPT ;  /* 0x000000012800788c */ /* 0x000fe4000bf06270 */
[----:B------:R-:W-:Y:S01]  /*4390*/  UISETP.NE.AND UP4, UPT, UR40, 0x1, UPT ;  /* 0x000000012800788c */ /* 0x000fe2000bf85270 */
[----:B------:R-:W-:Y:S02]  /*43a0*/  UMOV UR6, UR7 ;  /* 0x0000000700067c82 */ /* 0x000fe40008000000 */
[----:B------:R-:W-:Y:S01]  /*43b0*/  UMOV UR29, UR9 ;  /* 0x00000009001d7c82 */ /* 0x000fe20008000000 */
[----:B------:R-:W1:Y:S01]  /*43c0*/  LDCU.64 UR16, c[0x0][0xb28] ;  /* 0x00016500ff1077ac */ /* 0x000e620008000a00 */
[----:B------:R-:W-:-:S02]  /*43d0*/  UISETP.NE.AND UP6, UPT, UR15, 0x1, UPT ;  /* 0x000000010f00788c */ /* 0x000fc4000bfc5270 */
[----:B------:R-:W-:Y:S02]  /*43e0*/  UISETP.NE.AND UP5, UPT, UR34, 0x1, UPT ;  /* 0x000000012200788c */ /* 0x000fe4000bfa5270 */
[----:B------:R-:W-:Y:S02]  /*43f0*/  USHF.R.U32.HI UR31, URZ, UR33, UR6 ;  /* 0x00000021ff1f7299 */ /* 0x000fe40008011606 */
[----:B------:R-:W-:Y:S02]  /*4400*/  USHF.R.U32.HI UR29, URZ, UR38, UR29 ;  /* 0x00000026ff1d7299 */ /* 0x000fe4000801161d */
[----:B------:R-:W-:Y:S01]  /*4410*/  UISETP.NE.AND UP2, UPT, UR4, 0x1, UPT ;  /* 0x000000010400788c */ /* 0x000fe2000bf45270 */
[----:B------:R-:W-:-:S10]  /*4420*/  UMOV UR12, URZ ;  /* 0x000000ff000c7c82 */ /* 0x000fd40008000000 */
.L_x_88:
[C---:B------:R-:W-:Y:S02]  /*4430*/  LEA R12, R14.reuse, UR24, 0x3 ;  /* 0x000000180e0c7c11 */ /* 0x040fe4000f8e18ff */
[----:B------:R-:W-:Y:S02]  /*4440*/  SHF.L.U32 R9, R13, 0x1f, RZ ;  /* 0x0000001f0d097819 */ /* 0x000fe400000006ff */
[----:B------:R-:W-:Y:S02]  /*4450*/  LEA R10, R14, UR24, 0x4 ;  /* 0x000000180e0a7c11 */ /* 0x000fe4000f8e20ff */
[----:B------:R-:W2:Y:S02]  /*4460*/  SYNCS.PHASECHK.TRANS64.TRYWAIT P0, [R12+URZ+0xc0], R9 ;  /* 0x0000c0090c0075a7 */ /* 0x000ea400080011ff */
[----:B--2-4-:R-:W-:Y:S05]  /*4470*/  @!P0 BRA `(.L_x_80) ;  /* 0x0000004400148947 */ /* 0x014fea0003800000 */
.L_x_162:
[----:B--2---:R-:W2:Y:S01]  /*4480*/  LDS.128 R8, [R10+0x150] ;  /* 0x000150000a087984 */ /* 0x004ea20000000c00 */
[----:B------:R-:W-:Y:S01]  /*4490*/  UISETP.GE.AND UP0, UPT, UR40, 0x1, UPT ;  /* 0x000000012800788c */ /* 0x000fe2000bf06270 */
[----:B------:R-:W-:Y:S01]  /*44a0*/  @!PT LDS RZ, [RZ] ;  /* 0x00000000fffff984 */ /* 0x000fe20000000800 */
[----:B------:R-:W-:Y:S01]  /*44b0*/  @!PT LDS RZ, [RZ] ;  /* 0x00000000fffff984 */ /* 0x000fe20000000800 */
[----:B------:R-:W-:Y:S01]  /*44c0*/  @!PT LDS RZ, [RZ] ;  /* 0x00000000fffff984 */ /* 0x000fe20000000800 */
[----:B------:R-:W-:Y:S01]  /*44d0*/  @!PT LDS RZ, [RZ] ;  /* 0x00000000fffff984 */ /* 0x000fe20000000800 */
[----:B------:R4:W-:Y:S06]  /*44e0*/  MEMBAR.ALL.CTA ;  /* 0x0000000000007992 */ /* 0x0009ec0000008000 */
[----:B----4-:R-:W4:Y:S01]  /*44f0*/  FENCE.VIEW.ASYNC.S ;  /* 0x00000000000073c6 */ /* 0x010f220000000000 */
[----:B--2---:R-:W-:Y:S11]  /*4500*/  LOP3.LUT P0, RZ, R10, 0x1, RZ, 0xc0, !PT ;  /* 0x000000010aff7812 */ /* 0x004ff6000780c0ff */
[----:B------:R-:W-:Y:S02]  /*4510*/  @!UPT UIADD3 URZ, UPT, UPT, URZ, URZ, URZ ;  /* 0x000000fffffff290 */ /* 0x000fe4000fffe0ff */
[----:B----4-:R-:W-:Y:S01]  /*4520*/  VOTEU.ANY UP1, P0 ;  /* 0x0000000000ff7886 */ /* 0x010fe20000020100 */
[----:B------:R-:W-:Y:S11]  /*4530*/  PLOP3.LUT P0, PT, PT, PT, UP1, 0x80, 0x8 ;  /* 0x000000000008781c */ /* 0x000ff60003f0f018 */
[----:B------:R-:W-:Y:S02]  /*4540*/  @!UPT UIADD3 URZ, UPT, UPT, URZ, URZ, URZ ;  /* 0x000000fffffff290 */ /* 0x000fe4000fffe0ff */
[----:B------:R-:W-:Y:S02]  /*4550*/  @P0 SHF.R.U32.HI R0, RZ, 0x10, R9 ;  /* 0x00000010ff000819 */ /* 0x000fe40000011609 */
[----:B------:R-:W-:Y:S02]  /*4560*/  @P0 MOV R6, R8 ;  /* 0x0000000800060202 */ /* 0x000fe40000000f00 */
[----:B------:R-:W-:Y:S01]  /*4570*/  @P0 R2UR UR4, R0 ;  /* 0x00000000000402ca */ /* 0x000fe200000e0000 */
[----:B------:R-:W-:Y:S01]  /*4580*/  VIADD R0, R12, 0xd0 ;  /* 0x000000d00c007836 */ /* 0x000fe20000000000 */
[----:B------:R-:W-:Y:S02]  /*4590*/  @P0 LOP3.LUT R8, R9, 0xffff, RZ, 0xc0, !PT ;  /* 0x0000ffff09080812 */ /* 0x000fe400078ec0ff */
[----:B------:R-:W-:Y:S02]  /*45a0*/  @P0 R2UR UR6, R6 ;  /* 0x00000000060602ca */ /* 0x000fe400000e0000 */
[----:B------:R-:W-:Y:S02]  /*45b0*/  PRMT R0, RZ, 0x654, R0 ;  /* 0x00000654ff007816 */ /* 0x000fe40000000000 */
[----:B------:R-:W-:Y:S02]  /*45c0*/  @P0 R2UR UR5, R8 ;  /* 0x00000000080502ca */ /* 0x000fe400000e0000 */
[----:B------:R2:W-:Y:S03]  /*45d0*/  SYNCS.ARRIVE.TRANS64.RED.A1T0 RZ, [R0+URZ], RZ ;  /* 0x000000ff00ff79a7 */ /* 0x0005e600081004ff */
[----:B------:R-:W-:Y:S04]  /*45e0*/  @UP1 UMOV UR26, UR4 ;  /* 0x00000004001a1c82 */ /* 0x000fe80008000000 */
[----:B------:R-:W-:Y:S04]  /*45f0*/  @UP1 UMOV UR14, UR6 ;  /* 0x00000006000e1c82 */ /* 0x000fe80008000000 */
[----:B------:R-:W-:Y:S01]  /*4600*/  @UP1 UMOV UR13, UR5 ;  /* 0x00000005000d1c82 */ /* 0x000fe20008000000 */
[----:B------:R-:W-:Y:S05]  /*4610*/  BRA.U !UP0, `(.L_x_81) ;  /* 0x0000000108a47547 */ /* 0x000fea000b800000 */
[----:B------:R-:W-:Y:S02]  /*4620*/  UIMAD.WIDE.U32 UR8, UR13, UR35, URZ ;  /* 0x000000230d0872a5 */ /* 0x000fe4000f8e00ff */
[----:B------:R-:W-:Y:S02]  /*4630*/  UIMAD.WIDE.U32 UR10, UR14, UR32, URZ ;  /* 0x000000200e0a72a5 */ /* 0x000fe4000f8e00ff */
[----:B------:R-:W-:Y:S02]  /*4640*/  USEL UR4, UR27, UR29, !UP5 ;  /* 0x0000001d1b047287 */ /* 0x000fe4000e800000 */
[----:B------:R-:W-:Y:S02]  /*4650*/  USEL UR7, UR28, UR31, !UP6 ;  /* 0x0000001f1c077287 */ /* 0x000fe4000f000000 */
[----:B-1----:R-:W-:Y:S02]  /*4660*/  UIMAD.WIDE.U32 UR18, UR4, UR16, URZ ;  /* 0x00000010041272a5 */ /* 0x002fe4000f8e00ff */
[----:B------:R-:W-:Y:S01]  /*4670*/  UIMAD.WIDE.U32 UR20, UR7, UR16, URZ ;  /* 0x00000010071472a5 */ /* 0x000fe2000f8e00ff */
[----:B------:R-:W-:Y:S02]  /*4680*/  UMOV UR5, UR9 ;  /* 0x0000000900057c82 */ /* 0x000fe40008000000 */
[----:B------:R-:W-:Y:S03]  /*4690*/  USHF.R.U32.HI UR6, URZ, UR38, UR5 ;  /* 0x00000026ff067299 */ /* 0x000fe60008011605 */
[----:B------:R-:W-:Y:S01]  /*46a0*/  UMOV UR5, UR11 ;  /* 0x0000000b00057c82 */ /* 0x000fe20008000000 */
[----:B------:R-:W-:Y:S02]  /*46b0*/  USEL UR6, UR13, UR6, !UP5 ;  /* 0x000000060d067287 */ /* 0x000fe4000e800000 */
[----:B------:R-:W-:Y:S02]  /*46c0*/  USHF.R.U32.HI UR8, URZ, UR33, UR5 ;  /* 0x00000021ff087299 */ /* 0x000fe40008011605 */
[----:B------:R-:W-:Y:S01]  /*46d0*/  UIMAD.WIDE.U32 UR10, UR6, UR16, URZ ;  /* 0x00000010060a72a5 */ /* 0x000fe2000f8e00ff */
[----:B------:R-:W-:Y:S02]  /*46e0*/  UMOV UR5, UR19 ;  /* 0x0000001300057c82 */ /* 0x000fe40008000000 */
[----:B------:R-:W-:Y:S03]  /*46f0*/  @UP4 USHF.R.U32.HI UR4, URZ, UR17, UR5 ;  /* 0x00000011ff044299 */ /* 0x000fe60008011605 */
[----:B------:R-:W-:Y:S01]  /*4700*/  UMOV UR5, UR21 ;  /* 0x0000001500057c82 */ /* 0x000fe20008000000 */
[----:B------:R-:W-:Y:S02]  /*4710*/  UIMAD UR4, UR40, UR4, URZ ;  /* 0x00000004280472a4 */ /* 0x000fe4000f8e02ff */
[----:B------:R-:W-:Y:S02]  /*4720*/  @UP4 USHF.R.U32.HI UR7, URZ, UR17, UR5 ;  /* 0x00000011ff074299 */ /* 0x000fe40008011605 */
[----:B------:R-:W-:Y:S02]  /*4730*/  USEL UR5, UR14, UR8, !UP6 ;  /* 0x000000080e057287 */ /* 0x000fe4000f000000 */
[----:B------:R-:W-:Y:S02]  /*4740*/  UIMAD UR8, UR40, UR7, URZ ;  /* 0x00000007280872a4 */ /* 0x000fe4000f8e02ff */
[----:B------:R-:W-:Y:S03]  /*4750*/  UISETP.GE.AND UP0, UPT, UR6, UR4, UPT ;  /* 0x000000040600728c */ /* 0x000fe6000bf06270 */
[----:B------:R-:W-:Y:S01]  /*4760*/  UMOV UR4, UR11 ;  /* 0x0000000b00047c82 */ /* 0x000fe20008000000 */
[----:B------:R-:W-:Y:S02]  /*4770*/  UISETP.GE.OR UP0, UPT, UR5, UR8, UP0 ;  /* 0x000000080500728c */ /* 0x000fe40008706670 */
[----:B------:R-:W-:Y:S02]  /*4780*/  USHF.R.U32.HI UR4, URZ, UR17, UR4 ;  /* 0x00000011ff047299 */ /* 0x000fe40008011604 */
[----:B------:R-:W-:Y:S02]  /*4790*/  UIMAD.WIDE.U32 UR8, UR5, UR16, URZ ;  /* 0x00000010050872a5 */ /* 0x000fe4000f8e00ff */
[----:B------:R-:W-:Y:S04]  /*47a0*/  USEL UR10, UR6, UR4, !UP4 ;  /* 0x00000004060a7287 */ /* 0x000fe8000e000000 */
[----:B------:R-:W-:Y:S01]  /*47b0*/  UIADD3 UR11, UPT, UPT, -UR10, URZ, URZ ;  /* 0x000000ff0a0b7290 */ /* 0x000fe2000fffe1ff */
[----:B------:R-:W-:Y:S02]  /*47c0*/  @!UP0 UMOV UR4, UR9 ;  /* 0x0000000900048c82 */ /* 0x000fe40008000000 */
[----:B------:R-:W-:Y:S02]  /*47d0*/  @!UP0 USHF.R.U32.HI UR4, URZ, UR17, UR4 ;  /* 0x00000011ff048299 */ /* 0x000fe40008011604 */
[----:B------:R-:W-:Y:S02]  /*47e0*/  UIMAD UR8, UR40, UR11, UR6 ;  /* 0x0000000b280872a4 */ /* 0x000fe4000f8e0206 */
[----:B------:R-:W-:Y:S04]  /*47f0*/  @!UP0 USEL UR4, UR5, UR4, !UP4 ;  /* 0x0000000405048287 */ /* 0x000fe8000e000000 */
[----:B------:R-:W-:Y:S02]  /*4800*/  @!UP0 UIMAD UR8, UR7, UR8, UR4 ;  /* 0x00000008070882a4 */ /* 0x000fe4000f8e0204 */
[----:B------:R-:W-:Y:S02]  /*4810*/  @!UP0 UIADD3 UR9, UPT, UPT, UR10, -UR4, URZ ;  /* 0x800000040a098290 */ /* 0x000fe4000fffe0ff */
[----:B------:R-:W-:Y:S02]  /*4820*/  UIADD3 UR4, UPT, UPT, -UR5, URZ, URZ ;  /* 0x000000ff05047290 */ /* 0x000fe4000fffe1ff */
[----:B------:R-:W-:Y:S02]  /*4830*/  UIADD3 UR7, UPT, UPT, -UR6, URZ, URZ ;  /* 0x000000ff06077290 */ /* 0x000fe4000fffe1ff */
[----:B------:R-:W-:Y:S02]  /*4840*/  @!UP0 UIMAD UR6, UR9, UR40, UR5 ;  /* 0x00000028090682a4 */ /* 0x000fe4000f8e0205 */
[----:B------:R-:W-:Y:S02]  /*4850*/  UIMAD UR14, UR15, UR4, UR14 ;  /* 0x000000040f0e72a4 */ /* 0x000fe4000f8e020e */
[----:B------:R-:W-:Y:S01]  /*4860*/  UIMAD UR13, UR34, UR7, UR13 ;  /* 0x00000007220d72a4 */ /* 0x000fe2000f8e020d */
[----:B------:R-:W-:Y:S02]  /*4870*/  @!UP0 UMOV UR5, UR8 ;  /* 0x0000000800058c82 */ /* 0x000fe40008000000 */
[----:B------:R-:W-:Y:S02]  /*4880*/  UIMAD UR14, UR5, UR15, UR14 ;  /* 0x0000000f050e72a4 */ /* 0x000fe4000f8e020e */
[----:B------:R-:W-:Y:S11]  /*4890*/  UIMAD UR13, UR6, UR34, UR13 ;  /* 0x00000022060d72a4 */ /* 0x000ff6000f8e020d */
[----:B------:R-:W-:Y:S01]  /*48a0*/  @!UPT UIADD3 URZ, UPT, UPT, URZ, URZ, URZ ;  /* 0x000000fffffff290 */ /* 0x000fe2000fffe0ff */
.L_x_81:
[----:B------:R-:W4:Y:S01]  /*48b0*/  @!UP2 LDCU.128 UR20, c[0x0][0xb10] ;  /* 0x00016200ff14a7ac */ /* 0x000f220008000c00 */
[C---:B---3--:R-:W-:Y:S02]  /*48c0*/  ISETP.NE.U32.AND P1, PT, R4.reuse, RZ, PT ;  /* 0x000000ff0400720c */ /* 0x048fe40003f25070 */
[----:B------:R-:W-:Y:S02]  /*48d0*/  ISETP.NE.U32.AND P0, PT, R4, RZ, PT ;  /* 0x000000ff0400720c */ /* 0x000fe40003f05070 */
[C---:B------:R-:W-:Y:S02]  /*48e0*/  ISETP.NE.AND.EX P1, PT, R5.reuse, RZ, PT, P1 ;  /* 0x000000ff0500720c */ /* 0x040fe40003f25310 */
[----:B------:R-:W-:Y:S01]  /*48f0*/  ISETP.NE.AND.EX P0, PT, R5, RZ, PT, P0 ;  /* 0x000000ff0500720c */ /* 0x000fe20003f05300 */
[----:B------:R-:W3:Y:S01]  /*4900*/  @!UP2 LDCU UR5, c[0x0][0xb0c] ;  /* 0x00016180ff05a7ac */ /* 0x000ee20008000800 */
[----:B------:R-:W-:Y:S02]  /*4910*/  USHF.L.U32 UR11, UR25, 0x7, URZ ;  /* 0x00000007190b7899 */ /* 0x000fe400080006ff */
[----:B------:R-:W-:Y:S02]  /*4920*/  USHF.L.U32 UR10, UR30, 0x6, URZ ;  /* 0x000000061e0a7899 */ /* 0x000fe400080006ff */
[----:B----4-:R-:W-:Y:S07]  /*4930*/  UIMAD.WIDE.U32 UR6, UR14, UR20, URZ ;  /* 0x000000140e0672a5 */ /* 0x010fee000f8e00ff */
[----:B------:R-:W-:Y:S01]  /*4940*/  @!UP2 UMOV UR4, UR7 ;  /* 0x000000070004ac82 */ /* 0x000fe20008000000 */
[----:B---3--:R-:W-:Y:S02]  /*4950*/  @!UP2 UISETP.NE.AND UP0, UPT, UR5, 0x1, UPT ;  /* 0x000000010500a88c */ /* 0x008fe4000bf05270 */
[----:B------:R-:W-:Y:S02]  /*4960*/  @!UP2 USHF.R.U32.HI UR4, URZ, UR21, UR4 ;  /* 0x00000015ff04a299 */ /* 0x000fe40008011604 */
[----:B------:R-:W-:Y:S02]  /*4970*/  UIMAD.WIDE.U32 UR6, UR13, UR23, URZ ;  /* 0x000000170d0672a5 */ /* 0x000fe4000f8e00ff */
[----:B------:R-:W-:Y:S02]  /*4980*/  @!UP2 USEL UR8, UR14, UR4, !UP0 ;  /* 0x000000040e08a287 */ /* 0x000fe4000c000000 */
[----:B------:R-:W-:Y:S03]  /*4990*/  @!UP2 UISETP.NE.AND UP0, UPT, UR22, 0x1, UPT ;  /* 0x000000011600a88c */ /* 0x000fe6000bf05270 */
[----:B------:R-:W-:Y:S02]  /*49a0*/  @!UP2 UMOV UR6, UR7 ;  /* 0x000000070006ac82 */ /* 0x000fe40008000000 */
[----:B------:R-:W3:Y:S02]  /*49b0*/  @!UP2 LDCU UR4, c[0x0][0xb20] ;  /* 0x00016400ff04a7ac */ /* 0x000ee40008000800 */
[----:B---3--:R-:W-:Y:S04]  /*49c0*/  @!UP2 USHF.R.U32.HI UR6, URZ, UR4, UR6 ;  /* 0x00000004ff06a299 */ /* 0x008fe80008011606 */
[----:B------:R-:W-:Y:S04]  /*49d0*/  @!UP2 USEL UR6, UR13, UR6, !UP0 ;  /* 0x000000060d06a287 */ /* 0x000fe8000c000000 */
[----:B------:R-:W-:Y:S02]  /*49e0*/  @!UP2 UIADD3 UR4, UPT, UPT, -UR8, UR6, URZ ;  /* 0x000000060804a290 */ /* 0x000fe4000fffe1ff */
[----:B------:R-:W-:Y:S02]  /*49f0*/  @!UP2 UIADD3 UR6, UPT, UPT, UR8, -UR6, URZ ;  /* 0x800000060806a290 */ /* 0x000fe4000fffe0ff */
[----:B------:R-:W-:Y:S02]  /*4a00*/  @!UP2 UIMAD UR14, UR4, UR5, UR14 ;  /* 0x00000005040ea2a4 */ /* 0x000fe4000f8e020e */
[----:B------:R-:W-:Y:S01]  /*4a10*/  @!UP2 UIMAD UR13, UR6, UR22, UR13 ;  /* 0x00000016060da2a4 */ /* 0x000fe2000f8e020d */
[----:B------:R-:W-:Y:S11]  /*4a20*/  BRA.U UP3, `(.L_x_82) ;  /* 0x0000000103107547 */ /* 0x000ff6000b800000 */
[----:B--2---:R-:W-:Y:S04]  /*4a30*/  MOV R0, UR37 ;  /* 0x0000002500007c02 */ /* 0x004fe80008000f00 */
[----:B------:R-:W-:Y:S04]  /*4a40*/  SHF.L.U32 R9, R0, 0x1f, RZ ;  /* 0x0000001f00097819 */ /* 0x000fe800000006ff */
[----:B------:R-:W2:Y:S02]  /*4a50*/  SYNCS.PHASECHK.TRANS64.TRYWAIT P2, [UR24+0xb8], R9 ;  /* 0x0000b809ff0075a7 */ /* 0x000ea40008041118 */
[----:B--2---:R-:W-:Y:S05]  /*4a60*/  @!P2 BRA `(.L_x_83) ;  /* 0x0000003c00aca947 */ /* 0x004fea0003800000 */
.L_x_82:
[----:B------:R-:W-:Y:S05]  /*4a70*/  @!P1 BRA `(.L_x_84) ;  /* 0x0000000000309947 */ /* 0x000fea0003800000 */
[----:B------:R-:W-:Y:S01]  /*4a80*/  ISETP.NE.U32.AND P1, PT, R2, RZ, PT ;  /* 0x000000ff0200720c */ /* 0x000fe20003f25070 */
[----:B------:R-:W3:Y:S01]  /*4a90*/  LDCU.64 UR4, c[0x0][0x358] ;  /* 0x00006b00ff0477ac */ /* 0x000ee20008000a00 */
[----:B------:R-:W-:Y:S02]  /*4aa0*/  IMAD.MOV.U32 R84, RZ, RZ, 0x1 ;  /* 0x00000001ff547424 */ /* 0x000fe400078e00ff */
[----:B------:R-:W-:Y:S11]  /*4ab0*/  ISETP.NE.AND.EX P1, PT, R3, RZ, PT, P1 ;  /* 0x000000ff0300720c */ /* 0x000ff60003f25310 */
[----:B------:R-:W-:Y:S02]  /*4ac0*/  @!UPT UIADD3 URZ, UPT, UPT, URZ, URZ, URZ ;  /* 0x000000fffffff290 */ /* 0x000fe4000fffe0ff */
[----:B--2---:R-:W2:Y:S01]  /*4ad0*/  @P1 LDC.64 R8, c[0x0][0x888] ;  /* 0x00022200ff081b82 */ /* 0x004ea20000000a00 */
[----:B------:R-:W-:Y:S04]  /*4ae0*/  @P1 IMAD R0, R4, UR36, RZ ;  /* 0x0000002404001c24 */ /* 0x000fe8000f8e02ff */
[----:B--2---:R-:W-:Y:S04]  /*4af0*/  @P1 IMAD.WIDE R8, R0, 0x4, R8 ;  /* 0x0000000400081825 */ /* 0x004fe800078e0208 */
[----:B------:R-:W-:Y:S01]  /*4b00*/  HFMA2 R0, -RZ, RZ, 0, 5.9604644775390625e-08 ;  /* 0x00000001ff007431 */ /* 0x000fe200000001ff */
[----:B---3-5:R3:W5:Y:S04]  /*4b10*/  @P1 LDG.E R41, desc[UR4][R8.64] ;  /* 0x0000000408291981 */ /* 0x028768000c1e1900 */
[----:B------:R-:W-:Y:S01]  /*4b20*/  @!P1 PRMT R84, R0, 0x7610, R84 ;  /* 0x0000761000549816 */ /* 0x000fe20000000054 */
[----:B---3--:R-:W4:Y:S06]  /*4b30*/  @!P1 LDC R41, c[0x0][0x880] ;  /* 0x00022000ff299b82 */ /* 0x008f2c0000000800 */
.L_x_84:
[----:B----45:R-:W-:Y:S01]  /*4b40*/  @!P0 FSETP.EQ.AND P1, PT, R41, RZ, PT ;  /* 0x000000ff2900820b */ /* 0x030fe20003f22000 */
[----:B------:R-:W-:Y:S01]  /*4b50*/  @!UPT UIADD3 URZ, UPT, UPT, URZ, URZ, URZ ;  /* 0x000000fffffff290 */ /* 0x000fe2000fffe0ff */
[----:B------:R-:W-:Y:S11]  /*4b60*/  @!P0 BRA `(.L_x_85) ;  /* 0x0000000000188947 */ /* 0x000ff60003800000 */
[----:B------:R-:W-:Y:S02]  /*4b70*/  LOP3.LUT P0, RZ, R84, 0xff, RZ, 0xc0, !PT ;  /* 0x000000ff54ff7812 */ /* 0x000fe4000780c0ff */
[----:B------:R-:W-:Y:S04]  /*4b80*/  ISETP.NE.U32.AND P1, PT, R2, RZ, PT ;  /* 0x000000ff0200720c */ /* 0x000fe80003f25070 */
[----:B------:R-:W-:Y:S04]  /*4b90*/  ISETP.NE.AND.EX P1, PT, R3, RZ, PT, P1 ;  /* 0x000000ff0300720c */ /* 0x000fe80003f25310 */
[----:B------:R-:W-:Y:S03]  /*4ba0*/  PLOP3.LUT P1, PT, P1, PT, PT, 0x8, 0x80 ;  /* 0x000000000080781c */ /* 0x000fe60000f2e170 */
[----:B------:R-:W-:Y:S11]  /*4bb0*/  @P0 FSETP.EQ.AND P1, PT, R41, RZ, PT ;  /* 0x000000ff2900020b */ /* 0x000ff60003f22000 */
[----:B------:R-:W-:Y:S02]  /*4bc0*/  @!UPT UIADD3 URZ, UPT, UPT, URZ, URZ, URZ ;  /* 0x000000fffffff290 */ /* 0x000fe4000fffe0ff */
.L_x_85:
[----:B------:R-:W-:Y:S01]  /*4bd0*/  ULEA UR4, UR12, UR24, 0x3 ;  /* 0x000000180c047291 */ /* 0x000fe2000f8e18ff */
[----:B--2---:R-:W-:Y:S02]  /*4be0*/  SHF.L.U32 R9, R15, 0x1f, RZ ;  /* 0x0000001f0f097819 */ /* 0x004fe400000006ff */
[----:B------:R-:W-:Y:S04]  /*4bf0*/  ELECT P0, URZ, PT ;  /* 0x0000000000ff782f */ /* 0x000fe80003800000 */
[----:B------:R-:W-:Y:S02]  /*4c00*/  PLOP3.LUT P1, PT, P1, P0, PT, 0xf2, 0x2f ;  /* 0x00000000002f781c */ /* 0x000fe40000f21e72 */
[----:B------:R-:W2:Y:S11]  /*4c10*/  SYNCS.PHASECHK.TRANS64.TRYWAIT P2, [UR4+0x98], R9 ;  /* 0x00009809ff0075a7 */ /* 0x000eb60008041104 */
[----:B------:R-:W-:Y:S05]  /*4c20*/  @!P1 IADD3 R8, P0, PT, R16, 0x580, RZ ;  /* 0x0000058010089810 */ /* 0x000fea0007f1e0ff */
[----:B------:R-:W-:Y:S01]  /*4c30*/  @!P1 IMAD.X R6, RZ, RZ, R17, P0 ;  /* 0x000000ffff069224 */ /* 0x000fe200000e0611 */
[----:B--2---:R-:W-:Y:S07]  /*4c40*/  @!P2 BRA `(.L_x_86) ;  /* 0x0000003c004ca947 */ /* 0x004fee0003800000 */
.L_x_165:
[----:B------:R-:W3:Y:S01]  /*4c50*/  S2UR UR20, SR_CgaCtaId ;  /* 0x00000000001479c3 */ /* 0x000ee20000008800 */
[----:B------:R-:W-:Y:S01]  /*4c60*/  @!P1 R2UR UR7, R6 ;  /* 0x00000000060792ca */ /* 0x000fe200000e0000 */
[----:B------:R-:W-:Y:S01]  /*4c70*/  UIADD3 UR5, UPT, UPT, UR12, 0x1, URZ ;  /* 0x000000010c057890 */ /* 0x000fe2000fffe0ff */
[----:B------:R-:W-:Y:S01]  /*4c80*/  @!P1 R2UR UR6, R8 ;  /* 0x00000000080692ca */ /* 0x000fe200000e0000 */
[----:B------:R-:W-:Y:S01]  /*4c90*/  UIADD3 UR9, UPT, UPT, UR4, 0x80, URZ ;  /* 0x0000008004097890 */ /* 0x000fe2000fffe0ff */
[----:B------:R-:W-:Y:S01]  /*4ca0*/  @!P1 IMAD.MOV.U32 R6, RZ, RZ, 0x2000 ;  /* 0x00002000ff069424 */ /* 0x000fe200078e00ff */
[----:B------:R-:W-:Y:S01]  /*4cb0*/  UISETP.NE.AND UP0, UPT, UR5, 0x3, UPT ;  /* 0x000000030500788c */ /* 0x000fe2000bf05270 */
[----:B------:R-:W-:Y:S01]  /*4cc0*/  VIADD R14, R14, 0x1 ;  /* 0x000000010e0e7836 */ /* 0x000fe20000000000 */
[----:B------:R-:W-:Y:S01]  /*4cd0*/  UMOV UR22, 0x0 ;  /* 0x0000000000167882 */ /* 0x000fe20000000000 */
[----:B------:R-:W-:Y:S05]  /*4ce0*/  UMOV UR23, 0x10000000 ;  /* 0x1000000000177882 */ /* 0x000fea0000000000 */
[----:B--2---:R-:W-:Y:S01]  /*4cf0*/  IMAD.U32 R9, RZ, RZ, UR7 ;  /* 0x00000007ff097e24 */ /* 0x004fe2000f8e00ff */
[----:B------:R-:W-:Y:S01]  /*4d00*/  USEL UR7, URZ, 0x1, UP0 ;  /* 0x00000001ff077887 */ /* 0x000fe20008000000 */
[----:B------:R-:W-:Y:S01]  /*4d10*/  IMAD.U32 R8, RZ, RZ, UR6 ;  /* 0x00000006ff087e24 */ /* 0x000fe2000f8e00ff */
[----:B------:R-:W-:Y:S02]  /*4d20*/  USEL UR6, UR5, URZ, UP0 ;  /* 0x000000ff05067287 */ /* 0x000fe40008000000 */
[----:B------:R-:W-:Y:S01]  /*4d30*/  VOTEU.ALL UP0, P1 ;  /* 0x0000000000ff7886 */ /* 0x000fe20000800000 */
[----:B------:R-:W-:Y:S02]  /*4d40*/  @!P1 R2UR UR19, R9 ;  /* 0x00000000091392ca */ /* 0x000fe400000e0000 */
[----:B------:R-:W-:Y:S02]  /*4d50*/  @!P1 R2UR UR18, R8 ;  /* 0x00000000081292ca */ /* 0x000fe400000e0000 */
[----:B------:R-:W-:Y:S01]  /*4d60*/  @!UP0 ULEA UR5, UR12, UR24, 0xd ;  /* 0x000000180c058291 */ /* 0x000fe2000f8e68ff */
[----:B------:R-:W-:Y:S01]  /*4d70*/  LOP3.LUT R15, R15, UR7, RZ, 0x3c, !PT ;  /* 0x000000070f0f7c12 */ /* 0x000fe2000f8e3cff */
[----:B---3--:R-:W-:Y:S02]  /*4d80*/  UPRMT UR20, UR20, 0x654, UR9 ;  /* 0x0000065414147896 */ /* 0x008fe40008000009 */
[----:B------:R-:W-:Y:S01]  /*4d90*/  @!UP0 UIADD3 UR8, UPT, UPT, UR5, 0x200, URZ ;  /* 0x0000020005088890 */ /* 0x000fe2000fffe0ff */
[----:B------:R-:W-:Y:S01]  /*4da0*/  SHF.L.U32 R0, R15, 0x1f, RZ ;  /* 0x0000001f0f007819 */ /* 0x000fe200000006ff */
[----:B------:R-:W-:Y:S01]  /*4db0*/  VOTEU.ALL UP0, P1 ;  /* 0x0000000000ff7886 */ /* 0x000fe20000800000 */
[----:B------:R-:W-:Y:S01]  /*4dc0*/  UMOV UR12, UR36 ;  /* 0x00000024000c7c82 */ /* 0x000fe20008000000 */
[----:B------:R-:W-:Y:S05]  /*4dd0*/  ULEA UR5, UR6, UR24, 0x3 ;  /* 0x0000001806057291 */ /* 0x000fea000f8e18ff */
[----:B------:R2:W-:Y:S01]  /*4de0*/  @!UP0 UTMALDG.3D [UR8], [UR18], desc[UR22] ;  /* 0x00001608120085b4 */ /* 0x0005e20008011000 */
[----:B------:R2:W-:Y:S01]  /*4df0*/  @!P1 SYNCS.ARRIVE.TRANS64.RED.A0TR RZ, [UR4+0x80], R6 ;  /* 0x00008006ffff99a7 */ /* 0x0005e20008300404 */
[----:B------:R-:W-:Y:S02]  /*4e00*/  SYNCS.ARRIVE.TRANS64.RED.A1T0 RZ, [UR20], RZ ;  /* 0x000000ffffff79a7 */ /* 0x000fe40008100414 */
[----:B------:R-:W3:Y:S02]  /*4e10*/  SYNCS.PHASECHK.TRANS64.TRYWAIT P0, [UR5+0x98], R0 ;  /* 0x00009800ff0075a7 */ /* 0x000ee40008001105 */
[----:B--23--:R-:W-:Y:S05]  /*4e20*/  @!P0 BRA `(.L_x_87) ;  /* 0x0000003800ec8947 */ /* 0x00cfea0003800000 */
.L_x_167:
[----:B------:R-:W3:Y:S01]  /*4e30*/  S2UR UR12, SR_CgaCtaId ;  /* 0x00000000000c79c3 */ /* 0x000ee20000008800 */
[----:B------:R-:W-:Y:S01]  /*4e40*/  UIADD3 UR9, UPT, UPT, UR5, 0x80, URZ ;  /* 0x0000008005097890 */ /* 0x000fe2000fffe0ff */
[----:B------:R-:W-:Y:S01]  /*4e50*/  @!P1 IADD3 R6, P0, PT, R16, 0x580, RZ ;  /* 0x0000058010069810 */ /* 0x000fe20007f1e0ff */
[----:B------:R-:W-:Y:S01]  /*4e60*/  UPLOP3.LUT UP3, UPT, UPT, UPT, UPT, 0x80, 0x8 ;  /* 0x000000000008789c */ /* 0x000fe20003f6f070 */
[----:B------:R-:W-:Y:S01]  /*4e70*/  R2UR UR23, R86 ;  /* 0x00000000561772ca */ /* 0x000fe200000e0000 */
[----:B------:R-:W-:Y:S01]  /*4e80*/  UMOV UR20, 0x0 ;  /* 0x0000000000147882 */ /* 0x000fe20000000000 */
[----:B------:R-:W-:Y:S01]  /*4e90*/  @!P1 R2UR UR7, R6 ;  /* 0x00000000060792ca */ /* 0x000fe200000e0000 */
[----:B--2---:R-:W-:Y:S01]  /*4ea0*/  @!P1 IMAD.X R0, RZ, RZ, R17, P0 ;  /* 0x000000ffff009224 */ /* 0x004fe200000e0611 */
[----:B------:R-:W-:Y:S01]  /*4eb0*/  UMOV UR21, 0x10000000 ;  /* 0x1000000000157882 */ /* 0x000fe20000000000 */
[----:B------:R-:W-:Y:S01]  /*4ec0*/  VOTEU.ALL UP0, P1 ;  /* 0x0000000000ff7886 */ /* 0x000fe20000800000 */
[----:B------:R-:W-:Y:S02]  /*4ed0*/  R2UR UR22, R87 ;  /* 0x00000000571672ca */ /* 0x000fe400000e0000 */
[----:B------:R-:W-:Y:S02]  /*4ee0*/  @!P1 R2UR UR4, R0 ;  /* 0x00000000000492ca */ /* 0x000fe400000e0000 */
[----:B------:R-:W-:Y:S01]  /*4ef0*/  @!UP0 UIADD3 UR10, UPT, UPT, UR10, 0x20, URZ ;  /* 0x000000200a0a8890 */ /* 0x000fe2000fffe0ff */
[C---:B------:R-:W-:Y:S02]  /*4f00*/  ISETP.NE.AND P0, PT, R14.reuse, 0x2, PT ;  /* 0x000000020e00780c */ /* 0x040fe40003f05270 */
[----:B------:R-:W-:Y:S02]  /*4f10*/  UIADD3 UR30, UPT, UPT, UR13, UR23, URZ ;  /* 0x000000170d1e7290 */ /* 0x000fe4000fffe0ff */
[----:B------:R-:W-:Y:S01]  /*4f20*/  IMAD.U32 R8, RZ, RZ, UR7 ;  /* 0x00000007ff087e24 */ /* 0x000fe2000f8e00ff */
[----:B------:R-:W-:Y:S02]  /*4f30*/  SEL R0, RZ, 0x1, P0 ;  /* 0x00000001ff007807 */ /* 0x000fe40000000000 */
[----:B------:R-:W-:Y:S01]  /*4f40*/  SEL R14, R14, RZ, P0 ;  /* 0x000000ff0e0e7207 */ /* 0x000fe20000000000 */
[----:B------:R-:W-:Y:S01]  /*4f50*/  UIADD3 UR25, UPT, UPT, UR14, UR22, URZ ;  /* 0x000000160e197290 */ /* 0x000fe2000fffe0ff */
[----:B------:R-:W-:Y:S01]  /*4f60*/  @!P1 R2UR UR18, R8 ;  /* 0x00000000081292ca */ /* 0x000fe200000e0000 */
[----:B------:R-:W-:Y:S01]  /*4f70*/  IMAD.U32 R9, RZ, RZ, UR4 ;  /* 0x00000004ff097e24 */ /* 0x000fe2000f8e00ff */
[----:B------:R-:W-:Y:S01]  /*4f80*/  @!UP0 ULEA UR4, UR6, UR24, 0xd ;  /* 0x0000001806048291 */ /* 0x000fe2000f8e68ff */
[----:B------:R-:W-:Y:S03]  /*4f90*/  LOP3.LUT R13, R13, R0, RZ, 0x3c, !PT ;  /* 0x000000000d0d7212 */ /* 0x000fe600078e3cff */
[----:B------:R-:W-:Y:S01]  /*4fa0*/  @!P1 R2UR UR19, R9 ;  /* 0x00000000091392ca */ /* 0x000fe200000e0000 */
[----:B------:R-:W-:Y:S02]  /*4fb0*/  @!UP0 UIADD3 UR8, UPT, UPT, UR4, 0x200, URZ ;  /* 0x0000020004088890 */ /* 0x000fe4000fffe0ff */
[----:B---3--:R-:W-:Y:S01]  /*4fc0*/  UPRMT UR4, UR12, 0x654, UR9 ;  /* 0x000006540c047896 */ /* 0x008fe20008000009 */
[----:B------:R-:W-:Y:S02]  /*4fd0*/  VOTEU.ALL UP0, P1 ;  /* 0x0000000000ff7886 */ /* 0x000fe40000800000 */
[----:B------:R-:W-:Y:S01]  /*4fe0*/  UMOV UR12, UR36 ;  /* 0x00000024000c7c82 */ /* 0x000fe20008000000 */
[----:B------:R-:W-:Y:S06]  /*4ff0*/  UMOV UR36, UR26 ;  /* 0x0000001a00247c82 */ /* 0x000fec0008000000 */
[----:B------:R2:W-:Y:S01]  /*5000*/  @!UP0 UTMALDG.3D [UR8], [UR18], desc[UR20] ;  /* 0x00001408120085b4 */ /* 0x0005e20008011000 */
[----:B------:R4:W-:Y:S01]  /*5010*/  @!P1 SYNCS.ARRIVE.TRANS64.RED.A0TR RZ, [UR5+0x80], R7 ;  /* 0x00008007ffff99a7 */ /* 0x0009e20008300405 */
[----:B------:R-:W-:Y:S01]  /*5020*/  SYNCS.ARRIVE.TRANS64.RED.A1T0 RZ, [UR4], RZ ;  /* 0x000000ffffff79a7 */ /* 0x000fe20008100404 */
[----:B------:R-:W-:Y:S04]  /*5030*/  UIADD3 UR4, UPT, UPT, UR6, 0x1, URZ ;  /* 0x0000000106047890 */ /* 0x000fe8000fffe0ff */
[----:B------:R-:W-:Y:S04]  /*5040*/  UISETP.NE.AND UP0, UPT, UR4, 0x3, UPT ;  /* 0x000000030400788c */ /* 0x000fe8000bf05270 */
[----:B------:R-:W-:Y:S06]  /*5050*/  USEL UR5, URZ, 0x1, UP0 ;  /* 0x00000001ff057887 */ /* 0x000fec0008000000 */
[----:B------:R-:W-:Y:S01]  /*5060*/  LOP3.LUT R15, R15, UR5, RZ, 0x3c, !PT ;  /* 0x000000050f0f7c12 */ /* 0x000fe2000f8e3cff */
[----:B--2---:R-:W-:Y:S01]  /*5070*/  USEL UR12, UR4, URZ, UP0 ;  /* 0x000000ff040c7287 */ /* 0x004fe20008000000 */
[----:B------:R-:W-:Y:S11]  /*5080*/  BRA.U UP1, `(.L_x_88) ;  /* 0xfffffff101e87547 */ /* 0x000ff6000b83ffff */
[----:B------:R-:W-:Y:S01]  /*5090*/  UIADD3 UR24, UPT, UPT, UR24, 0x98, URZ ;  /* 0x0000009818187890 */ /* 0x000fe2000fffe0ff */
[----:B------:R-:W-:-:S03]  /*50a0*/  SHF.L.U32 R3, R15, 0x1f, RZ ;  /* 0x0000001f0f037819 */ /* 0x000fc600000006ff */
[----:B------:R-:W-:-:S09]  /*50b0*/  ULEA UR4, UR12, UR24, 0x3 ;  /* 0x000000180c047291 */ /* 0x000fd2000f8e18ff */
[----:B------:R-:W2:Y:S02]  /*50c0*/  SYNCS.PHASECHK.TRANS64.TRYWAIT P0, [UR4], R3 ;  /* 0x00000003ff0075a7 */ /* 0x000ea40008001104 */
[----:B--2---:R-:W-:Y:S05]  /*50d0*/  @!P0 BRA `(.L_x_89) ;  /* 0x0000003800588947 */ /* 0x004fea0003800000 */
.L_x_169:
[----:B------:R-:W-:-:S04]  /*50e0*/  UIADD3 UR4, UPT, UPT, UR12, 0x1, URZ ;  /* 0x000000010c047890 */ /* 0x000fc8000fffe0ff */
[----:B------:R-:W-:-:S04]  /*50f0*/  UISETP.NE.AND UP0, UPT, UR4, 0x3, UPT ;  /* 0x000000030400788c */ /* 0x000fc8000bf05270 */
[----:B------:R-:W-:Y:S02]  /*5100*/  USEL UR6, URZ, 0x1, UP0 ;  /* 0x00000001ff067887 */ /* 0x000fe40008000000 */
[----:B------:R-:W-:-:S04]  /*5110*/  USEL UR4, UR4, URZ, UP0 ;  /* 0x000000ff04047287 */ /* 0x000fc80008000000 */
[----:B------:R-:W-:Y:S01]  /*5120*/  ULEA UR5, UR4, UR24, 0x3 ;  /* 0x0000001804057291 */ /* 0x000fe2000f8e18ff */
[----:B------:R-:W-:-:S04]  /*5130*/  LOP3.LUT R15, R15, UR6, RZ, 0x3c, !PT ;  /* 0x000000060f0f7c12 */ /* 0x000fc8000f8e3cff */
[----:B--2---:R-:W-:-:S04]  /*5140*/  SHF.L.U32 R3, R15, 0x1f, RZ ;  /* 0x0000001f0f037819 */ /* 0x004fc800000006ff */
[----:B------:R-:W2:Y:S02]  /*5150*/  SYNCS.PHASECHK.TRANS64.TRYWAIT P0, [UR5], R3 ;  /* 0x00000003ff0075a7 */ /* 0x000ea40008001105 */
[----:B--2---:R-:W-:Y:S05]  /*5160*/  @!P0 BRA `(.L_x_90) ;  /* 0x00000038004c8947 */ /* 0x004fea0003800000 */
.L_x_171:
[----:B------:R-:W-:-:S04]  /*5170*/  UIADD3 UR4, UPT, UPT, UR4, 0x1, URZ ;  /* 0x0000000104047890 */ /* 0x000fc8000fffe0ff */
[----:B------:R-:W-:-:S04]  /*5180*/  UISETP.NE.AND UP0, UPT, UR4, 0x3, UPT ;  /* 0x000000030400788c */ /* 0x000fc8000bf05270 */
[----:B------:R-:W-:Y:S02]  /*5190*/  USEL UR5, URZ, 0x1, UP0 ;  /* 0x00000001ff057887 */ /* 0x000fe40008000000 */
[----:B------:R-:W-:-:S04]  /*51a0*/  USEL UR4, UR4, URZ, UP0 ;  /* 0x000000ff04047287 */ /* 0x000fc80008000000 */
[----:B------:R-:W-:Y:S01]  /*51b0*/  ULEA UR4, UR4, UR24, 0x3 ;  /* 0x0000001804047291 */ /* 0x000fe2000f8e18ff */
[----:B--2---:R-:W-:-:S04]  /*51c0*/  LOP3.LUT R3, R15, UR5, RZ, 0x3c, !PT ;  /* 0x000000050f037c12 */ /* 0x004fc8000f8e3cff */
[----:B------:R-:W-:Y:S01]  /*51d0*/  SHF.L.U32 R3, R3, 0x1f, RZ ;  /* 0x0000001f03037819 */ /* 0x000fe200000006ff */
[----:B------:R-:W-:-:S07]  /*51e0*/  IMAD.U32 R0, RZ, RZ, UR4 ;  /* 0x00000004ff007e24 */ /* 0x000fce000f8e00ff */
.L_x_91:
[----:B--2---:R2:W3:Y:S02]  /*51f0*/  SYNCS.PHASECHK.TRANS64.TRYWAIT P0, [R0+URZ], R3 ;  /* 0x00000003000075a7 */ /* 0x0044e400080011ff */
[----:B---3--:R-:W-:Y:S05]  /*5200*/  @!P0 NANOSLEEP.SYNCS 0x989680 ;  /* 0x009896800000895d */ /* 0x008fea0003900000 */
[----:B------:R-:W3:Y:S02]  /*5210*/  @!P0 SYNCS.PHASECHK.TRANS64 P0, [R0+URZ], R3 ;  /* 0x00000003000085a7 */ /* 0x000ee400080010ff */
[----:B-1-3--:R-:W-:Y:S05]  /*5220*/  @P0 EXIT ;  /* 0x000000000000094d */ /* 0x00afea0003800000 */
[----:B------:R-:W-:Y:S05]  /*5230*/  BRA `(.L_x_91) ;  /* 0xfffffffc00ec7947 */ /* 0x000fea000383ffff */
.L_x_79:
[----:B------:R-:W-:-:S06]  /*5240*/  UISETP.GE.AND UP0, UPT, UR22, 0x4, UPT ;  /* 0x000000041600788c */ /* 0x000fcc000bf06270 */
[----:B------:R-:W-:-:S13]  /*5250*/  PLOP3.LUT P0, PT, PT, PT, UP0, 0x80, 0x8 ;  /* 0x000000000008781c */ /* 0x000fda0003f0f008 */
[----:B------:R-:W-:Y:S05]  /*5260*/  @!P0 EXIT ;  /* 0x000000000000894d */ /* 0x000fea0003800000 */
[----:B------:R-:W1:Y:S08]  /*5270*/  S2UR UR4, SR_CgaCtaId ;  /* 0x00000000000479c3 */ /* 0x000e700000008800 */
[----:B------:R-:W-:Y:S01]  /*5280*/  BAR.SYNC.DEFER_BLOCKING 0x6, 0xa0 ;  /* 0x0182800000007b1d */ /* 0x000fe20000010000 */
[C---:B------:R-:W-:Y:S01]  /*5290*/  IMAD.SHL.U32 R3, R91.reuse, 0x20, RZ ;  /* 0x000000205b037824 */ /* 0x040fe200078e00ff */
[C---:B------:R-:W-:Y:S01]  /*52a0*/  LOP3.LUT R92, R91.reuse, 0x2, RZ, 0xc0, !PT ;  /* 0x000000025b5c7812 */ /* 0x040fe200078ec0ff */
[C---:B------:R-:W-:Y:S01]  /*52b0*/  IMAD.SHL.U32 R96, R91.reuse, 0x4, RZ ;  /* 0x000000045b607824 */ /* 0x040fe200078e00ff */
[C---:B------:R-:W-:Y:S01]  /*52c0*/  LOP3.LUT R97, R91.reuse, 0x60, RZ, 0xc0, !PT ;  /* 0x000000605b617812 */ /* 0x040fe200078ec0ff */
[----:B------:R-:W-:Y:S01]  /*52d0*/  IMAD.U32 R37, R91, 0x10000, RZ ;  /* 0x000100005b257824 */ /* 0x000fe200078e00ff */
[----:B------:R-:W-:-:S02]  /*52e0*/  UMOV UR47, 0x400 ;  /* 0x00000400002f7882 */ /* 0x000fc40000000000 */
[----:B------:R-:W2:Y:S01]  /*52f0*/  LDC.64 R78, c[0x0][0x8b0] ;  /* 0x00022c00ff4e7b82 */ /* 0x000ea20000000a00 */
[----:B------:R-:W-:Y:S01]  /*5300*/  LOP3.LUT R5, R3, 0xc0, RZ, 0xc0, !PT ;  /* 0x000000c003057812 */ /* 0x000fe200078ec0ff */
[----:B------:R-:W-:Y:S01]  /*5310*/  HFMA2 R36, -RZ, RZ, 0, 0 ;  /* 0x00000000ff247431 */ /* 0x000fe200000001ff */
[----:B------:R-:W-:Y:S01]  /*5320*/  LOP3.LUT R91, R91, 0x4, RZ, 0xc0, !PT ;  /* 0x000000045b5b7812 */ /* 0x000fe200078ec0ff */
[----:B------:R-:W-:Y:S01]  /*5330*/  IMAD.MOV.U32 R94, RZ, RZ, RZ ;  /* 0x000000ffff5e7224 */ /* 0x000fe200078e00ff */
[----:B------:R-:W-:Y:S01]  /*5340*/  LOP3.LUT R96, R5, 0x18, R96, 0xf8, !PT ;  /* 0x0000001805607812 */ /* 0x000fe200078ef860 */
[----:B------:R-:W-:Y:S01]  /*5350*/  IMAD.MOV.U32 R90, RZ, RZ, RZ ;  /* 0x000000ffff5a7224 */ /* 0x000fe200078e00ff */
[----:B------:R-:W-:Y:S01]  /*5360*/  LOP3.LUT R37, R37, 0x600000, RZ, 0xc0, !PT ;  /* 0x0060000025257812 */ /* 0x000fe200078ec0ff */
[----:B------:R-:W3:Y:S01]  /*5370*/  LDC.64 R76, c[0x0][0x8a8] ;  /* 0x00022a00ff4c7b82 */ /* 0x000ee20000000a00 */
[----:B------:R-:W-:Y:S01]  /*5380*/  IADD3 R95, PT, PT, -R91, 0x2, RZ ;  /* 0x000000025b5f7810 */ /* 0x000fe20007ffe1ff */
[----:B------:R-:W-:Y:S01]  /*5390*/  IMAD.MOV R92, RZ, RZ, -R92 ;  /* 0x000000ffff5c7224 */ /* 0x000fe200078e0a5c */
[----:B------:R-:W-:Y:S01]  /*53a0*/  LOP3.LUT R96, R96, 0xf20, R3, 0xf8, !PT ;  /* 0x00000f2060607812 */ /* 0x000fe200078ef803 */
[----:B------:R-:W4:Y:S01]  /*53b0*/  LDCU UR62, c[0x0][0x370] ;  /* 0x00006e00ff3e77ac */ /* 0x000f220008000800 */
[----:B------:R-:W-:Y:S01]  /*53c0*/  MOV R93, RZ ;  /* 0x000000ff005d7202 */ /* 0x000fe20000000f00 */
[----:B------:R-:W-:Y:S01]  /*53d0*/  IMAD.SHL.U32 R95, R95, 0x10, RZ ;  /* 0x000000105f5f7824 */ /* 0x000fe200078e00ff */
[----:B------:R-:W-:Y:S01]  /*53e0*/  IADD3 R91, PT, PT, -R91, RZ, RZ ;  /* 0x000000ff5b5b7210 */ /* 0x000fe20007ffe1ff */
[----:B-1----:R-:W-:Y:S01]  /*53f0*/  ULEA UR47, UR4, UR47, 0x18 ;  /* 0x0000002f042f7291 */ /* 0x002fe2000f8ec0ff */
[----:B------:R-:W1:Y:S01]  /*5400*/  LDCU.64 UR4, c[0x0][0x890] ;  /* 0x00011200ff0477ac */ /* 0x000e620008000a00 */
[----:B------:R-:W-:Y:S01]  /*5410*/  UMOV UR54, 0x1 ;  /* 0x0000000100367882 */ /* 0x000fe20000000000 */
[----:B------:R-:W-:Y:S01]  /*5420*/  UMOV UR46, URZ ;  /* 0x000000ff002e7c82 */ /* 0x000fe20008000000 */
[----:B------:R-:W2:Y:S05]  /*5430*/  LDCU UR41, c[0x0][0xb0c] ;  /* 0x00016180ff2977ac */ /* 0x000eaa0008000800 */
[----:B------:R-:W4:Y:S01]  /*5440*/  LDS R0, [UR47+0x170] ;  /* 0x0001702fff007984 */ /* 0x000f220008000800 */
[----:B------:R-:W2:Y:S01]  /*5450*/  LDCU UR39, c[0x0][0xb30] ;  /* 0x00016600ff2777ac */ /* 0x000ea20008000800 */
[----:B------:R-:W2:Y:S01]  /*5460*/  LDCU.64 UR60, c[0x0][0x888] ;  /* 0x00011100ff3c77ac */ /* 0x000ea20008000a00 */
[----:B-1----:R-:W-:Y:S01]  /*5470*/  IMAD.U32 R99, RZ, RZ, UR4 ;  /* 0x00000004ff637e24 */ /* 0x002fe2000f8e00ff */
[----:B------:R-:W-:Y:S01]  /*5480*/  UIADD3 UR4, UPT, UPT, UR47, 0x200, URZ ;  /* 0x000002002f047890 */ /* 0x000fe2000fffe0ff */
[----:B------:R-:W-:Y:S01]  /*5490*/  IMAD.U32 R98, RZ, RZ, UR5 ;  /* 0x00000005ff627e24 */ /* 0x000fe2000f8e00ff */
[----:B------:R-:W1:Y:S04]  /*54a0*/  LDCU.64 UR42, c[0x0][0xb28] ;  /* 0x00016500ff2a77ac */ /* 0x000e680008000a00 */
[----:B------:R-:W-:Y:S01]  /*54b0*/  LEA R96, R96, UR4, 0x1 ;  /* 0x0000000460607c11 */ /* 0x000fe2000f8e08ff */
[----:B------:R-:W1:Y:S01]  /*54c0*/  LDCU.128 UR56, c[0x0][0xb10] ;  /* 0x00016200ff3877ac */ /* 0x000e620008000c00 */
[----:B------:R-:W1:Y:S01]  /*54d0*/  LDCU UR55, c[0x0][0x374] ;  /* 0x00006e80ff3777ac */ /* 0x000e620008000800 */
[----:B------:R-:W-:Y:S01]  /*54e0*/  UMOV UR53, URZ ;  /* 0x000000ff00357c82 */ /* 0x000fe20008000000 */
[----:B------:R-:W-:Y:S01]  /*54f0*/  UMOV UR52, URZ ;  /* 0x000000ff00347c82 */ /* 0x000fe20008000000 */
[----:B----4-:R-:W-:Y:S01]  /*5500*/  IADD3 R37, PT, PT, R0, R37, RZ ;  /* 0x0000002500257210 */ /* 0x010fe20007ffe0ff */
[----:B-123--:R-:W-:-:S07]  /*5510*/  IMAD.U32 R0, RZ, RZ, UR4 ;  /* 0x00000004ff007e24 */ /* 0x00efce000f8e00ff */
.L_x_122:
[C---:B------:R-:W-:Y:S02]  /*5520*/  LEA R3, R90.reuse, UR47, 0x3 ;  /* 0x0000002f5a037c11 */ /* 0x040fe4000f8e18ff */
[----:B------:R-:W-:Y:S02]  /*5530*/  SHF.L.U32 R0, R93, 0x1f, RZ ;  /* 0x0000001f5d007819 */ /* 0x000fe400000006ff */
[----:B------:R-:W-:Y:S02]  /*5540*/  LEA R5, R90, UR47, 0x4 ;  /* 0x0000002f5a057c11 */ /* 0x000fe4000f8e20ff */
[----:B-1----:R-:W1:Y:S02]  /*5550*/  SYNCS.PHASECHK.TRANS64.TRYWAIT P0, [R3+URZ+0xc0], R0 ;  /* 0x0000c000030075a7 */ /* 0x002e6400080011ff */
[----:B-1----:R-:W-:Y:S05]  /*5560*/  @!P0 BRA `(.L_x_92) ;  /* 0x0000003400648947 */ /* 0x002fea0003800000 */
.L_x_172:
        /* <DEDUP_REMOVED lines=8> */
[----:B--2---:R-:W-:Y:S11]  /*55f0*/  LOP3.LUT P0, RZ, R6, 0x1, RZ, 0xc0, !PT ;  /* 0x0000000106ff7812 */ /* 0x004ff6000780c0ff */
[----:B------:R-:W-:Y:S02]  /*5600*/  @!UPT UIADD3 URZ, UPT, UPT, URZ, URZ, URZ ;  /* 0x000000fffffff290 */ /* 0x000fe4000fffe0ff */
[----:B---3--:R-:W-:Y:S01]  /*5610*/  VOTEU.ANY UP1, P0 ;  /* 0x0000000000ff7886 */ /* 0x008fe20000020100 */
[----:B------:R-:W-:Y:S01]  /*5620*/  PLOP3.LUT P0, PT, PT, PT, UP1, 0x80, 0x8 ;  /* 0x000000000008781c */ /* 0x000fe20003f0f018 */
[----:B------:R-:W-:Y:S06]  /*5630*/  UP2UR UR4, UPR, URZ, 0x2 ;  /* 0x00000002ff047883 */ /* 0x000fec0008000000 */
[----:B------:R-:W-:Y:S06]  /*5640*/  IMAD.U32 R100, RZ, RZ, UR4 ;  /* 0x00000004ff647e24 */ /* 0x000fec000f8e00ff */
[----:B-1----:R-:W-:Y:S02]  /*5650*/  @P0 SHF.R.U32.HI R0, RZ, 0x10, R5 ;  /* 0x00000010ff000819 */ /* 0x002fe40000011605 */
        /* <DEDUP_REMOVED lines=12> */
[----:B------:R-:W2:Y:S01]  /*5720*/  LDCU UR12, c[0x0][0xb20] ;  /* 0x00016400ff0c77ac */ /* 0x000ea20008000800 */
[----:B------:R-:W-:Y:S02]  /*5730*/  UIMAD.WIDE.U32 UR4, UR55, UR59, URZ ;  /* 0x0000003b370472a5 */ /* 0x000fe4000f8e00ff */
[----:B------:R-:W-:Y:S02]  /*5740*/  UIMAD.WIDE.U32 UR6, UR62, UR56, URZ ;  /* 0x000000383e0672a5 */ /* 0x000fe4000f8e00ff */
[----:B------:R-:W-:Y:S02]  /*5750*/  UISETP.NE.AND UP0, UPT, UR58, 0x1, UPT ;  /* 0x000000013a00788c */ /* 0x000fe4000bf05270 */
[----:B------:R-:W-:Y:S02]  /*5760*/  UIMAD.WIDE.U32 UR8, UR37, UR59, URZ ;  /* 0x0000003b250872a5 */ /* 0x000fe4000f8e00ff */
[----:B------:R-:W-:Y:S02]  /*5770*/  UIMAD.WIDE.U32 UR10, UR38, UR56, URZ ;  /* 0x00000038260a72a5 */ /* 0x000fe4000f8e00ff */
[----:B------:R-:W-:Y:S02]  /*5780*/  UISETP.NE.AND UP1, UPT, UR41, 0x1, UPT ;  /* 0x000000012900788c */ /* 0x000fe4000bf25270 */
[----:B------:R-:W-:Y:S01]  /*5790*/  UISETP.NE.AND UP2, UPT, UR40, 0x1, UPT ;  /* 0x000000012800788c */ /* 0x000fe2000bf45270 */
[----:B------:R-:W-:Y:S02]  /*57a0*/  UMOV UR4, UR5 ;  /* 0x0000000500047c82 */ /* 0x000fe40008000000 */
[----:B--2---:R-:W-:Y:S03]  /*57b0*/  USHF.R.U32.HI UR5, URZ, UR12, UR4 ;  /* 0x0000000cff057299 */ /* 0x004fe60008011604 */
[----:B------:R-:W-:Y:S02]  /*57c0*/  UMOV UR4, UR7 ;  /* 0x0000000700047c82 */ /* 0x000fe40008000000 */
[----:B------:R-:W-:Y:S02]  /*57d0*/  USHF.R.U32.HI UR7, URZ, UR57, UR4 ;  /* 0x00000039ff077299 */ /* 0x000fe40008011604 */
[----:B------:R-:W-:Y:S02]  /*57e0*/  USEL UR4, UR55, UR5, !UP0 ;  /* 0x0000000537047287 */ /* 0x000fe4000c000000 */
[----:B------:R-:W-:Y:S01]  /*57f0*/  USEL UR7, UR62, UR7, !UP1 ;  /* 0x000000073e077287 */ /* 0x000fe2000c800000 */
[----:B------:R-:W-:Y:S01]  /*5800*/  UMOV UR5, UR9 ;  /* 0x0000000900057c82 */ /* 0x000fe20008000000 */
[----:B------:R-:W-:Y:S02]  /*5810*/  UIMAD.WIDE.U32 UR8, UR4, UR42, URZ ;  /* 0x0000002a040872a5 */ /* 0x000fe4000f8e00ff */
[----:B------:R-:W-:Y:S03]  /*5820*/  USHF.R.U32.HI UR6, URZ, UR12, UR5 ;  /* 0x0000000cff067299 */ /* 0x000fe60008011605 */
[----:B------:R-:W-:Y:S01]  /*5830*/  UMOV UR5, UR11 ;  /* 0x0000000b00057c82 */ /* 0x000fe20008000000 */
[----:B------:R-:W-:Y:S02]  /*5840*/  UIMAD.WIDE.U32 UR10, UR7, UR42, URZ ;  /* 0x0000002a070a72a5 */ /* 0x000fe4000f8e00ff */
[----:B------:R-:W-:Y:S02]  /*5850*/  USHF.R.U32.HI UR12, URZ, UR57, UR5 ;  /* 0x00000039ff0c7299 */ /* 0x000fe40008011605 */
[----:B------:R-:W-:Y:S01]  /*5860*/  USEL UR6, UR37, UR6, !UP0 ;  /* 0x0000000625067287 */ /* 0x000fe2000c000000 */
[----:B------:R-:W-:Y:S02]  /*5870*/  UMOV UR5, UR9 ;  /* 0x0000000900057c82 */ /* 0x000fe40008000000 */
[----:B------:R-:W-:Y:S01]  /*5880*/  UMOV UR10, UR11 ;  /* 0x0000000b000a7c82 */ /* 0x000fe20008000000 */
[----:B------:R-:W-:Y:S02]  /*5890*/  @UP2 USHF.R.U32.HI UR4, URZ, UR43, UR5 ;  /* 0x0000002bff042299 */ /* 0x000fe40008011605 */
[----:B------:R-:W-:Y:S02]  /*58a0*/  @UP2 USHF.R.U32.HI UR7, URZ, UR43, UR10 ;  /* 0x0000002bff072299 */ /* 0x000fe4000801160a */
[----:B------:R-:W-:Y:S02]  /*58b0*/  UIMAD UR4, UR40, UR4, URZ ;  /* 0x00000004280472a4 */ /* 0x000fe4000f8e02ff */
[----:B------:R-:W-:Y:S02]  /*58c0*/  UIMAD.WIDE.U32 UR10, UR6, UR42, URZ ;  /* 0x0000002a060a72a5 */ /* 0x000fe4000f8e00ff */
[----:B------:R-:W-:Y:S02]  /*58d0*/  USEL UR5, UR38, UR12, !UP1 ;  /* 0x0000000c26057287 */ /* 0x000fe4000c800000 */
[----:B------:R-:W-:Y:S02]  /*58e0*/  UIMAD UR8, UR40, UR7, URZ ;  /* 0x00000007280872a4 */ /* 0x000fe4000f8e02ff */
[----:B------:R-:W-:Y:S03]  /*58f0*/  UISETP.GE.AND UP0, UPT, UR6, UR4, UPT ;  /* 0x000000040600728c */ /* 0x000fe6000bf06270 */
[----:B------:R-:W-:Y:S01]  /*5900*/  UMOV UR4, UR11 ;  /* 0x0000000b00047c82 */ /* 0x000fe20008000000 */
[----:B------:R-:W-:Y:S02]  /*5910*/  UISETP.GE.OR UP0, UPT, UR5, UR8, UP0 ;  /* 0x000000080500728c */ /* 0x000fe40008706670 */
[----:B------:R-:W-:Y:S02]  /*5920*/  USHF.R.U32.HI UR4, URZ, UR43, UR4 ;  /* 0x0000002bff047299 */ /* 0x000fe40008011604 */
[----:B------:R-:W-:Y:S02]  /*5930*/  UIMAD.WIDE.U32 UR8, UR5, UR42, URZ ;  /* 0x0000002a050872a5 */ /* 0x000fe4000f8e00ff */
[----:B------:R-:W-:Y:S02]  /*5940*/  USEL UR11, UR6, UR4, !UP2 ;  /* 0x00000004060b7287 */ /* 0x000fe4000d000000 */
[----:B------:R-:W-:Y:S02]  /*5950*/  UIADD3 UR8, UPT, UPT, -UR5, URZ, URZ ;  /* 0x000000ff05087290 */ /* 0x000fe4000fffe1ff */
[----:B------:R-:W-:Y:S01]  /*5960*/  UIADD3 UR10, UPT, UPT, -UR11, URZ, URZ ;  /* 0x000000ff0b0a7290 */ /* 0x000fe2000fffe1ff */
[----:B------:R-:W-:Y:S01]  /*5970*/  @!UP0 UMOV UR4, UR9 ;  /* 0x0000000900048c82 */ /* 0x000fe20008000000 */
[----:B------:R-:W-:Y:S02]  /*5980*/  UIADD3 UR9, UPT, UPT, -UR6, URZ, URZ ;  /* 0x000000ff06097290 */ /* 0x000fe4000fffe1ff */
[----:B------:R-:W-:Y:S02]  /*5990*/  @!UP0 USHF.R.U32.HI UR4, URZ, UR43, UR4 ;  /* 0x0000002bff048299 */ /* 0x000fe40008011604 */
[----:B------:R-:W-:Y:S02]  /*59a0*/  UIMAD UR10, UR40, UR10, UR6 ;  /* 0x0000000a280a72a4 */ /* 0x000fe4000f8e0206 */
[----:B------:R-:W-:Y:S04]  /*59b0*/  @!UP0 USEL UR4, UR5, UR4, !UP2 ;  /* 0x0000000405048287 */ /* 0x000fe8000d000000 */
[----:B------:R-:W-:Y:S02]  /*59c0*/  @!UP0 UIMAD UR10, UR7, UR10, UR4 ;  /* 0x0000000a070a82a4 */ /* 0x000fe4000f8e0204 */
[----:B------:R-:W-:Y:S02]  /*59d0*/  @!UP0 UIADD3 UR11, UPT, UPT, UR11, -UR4, URZ ;  /* 0x800000040b0b8290 */ /* 0x000fe4000fffe0ff */
[----:B------:R-:W-:Y:S02]  /*59e0*/  UIMAD UR7, UR41, UR8, UR38 ;  /* 0x00000008290772a4 */ /* 0x000fe4000f8e0226 */
[----:B------:R-:W-:Y:S02]  /*59f0*/  @!UP0 UIMAD UR6, UR11, UR40, UR5 ;  /* 0x000000280b0682a4 */ /* 0x000fe4000f8e0205 */
[----:B------:R-:W-:Y:S01]  /*5a00*/  UIMAD UR4, UR58, UR9, UR37 ;  /* 0x000000093a0472a4 */ /* 0x000fe2000f8e0225 */
[----:B------:R-:W-:Y:S02]  /*5a10*/  @!UP0 UMOV UR5, UR10 ;  /* 0x0000000a00058c82 */ /* 0x000fe40008000000 */
[----:B------:R-:W-:Y:S02]  /*5a20*/  UIMAD UR38, UR5, UR41, UR7 ;  /* 0x00000029052672a4 */ /* 0x000fe4000f8e0207 */
[----:B------:R-:W-:Y:S11]  /*5a30*/  UIMAD UR37, UR6, UR58, UR4 ;  /* 0x0000003a062572a4 */ /* 0x000ff6000f8e0204 */
[----:B------:R-:W-:Y:S01]  /*5a40*/  @!UPT UIADD3 URZ, UPT, UPT, URZ, URZ, URZ ;  /* 0x000000fffffff290 */ /* 0x000fe2000fffe0ff */
.L_x_93:
[----:B------:R-:W-:Y:S01]  /*5a50*/  UISETP.NE.AND UP0, UPT, UR39, 0x1, UPT ;  /* 0x000000012700788c */ /* 0x000fe2000bf05270 */
[----:B------:R-:W-:Y:S01]  /*5a60*/  IADD3 R90, PT, PT, R90, 0x1, RZ ;  /* 0x000000015a5a7810 */ /* 0x000fe20007ffe0ff */
[----:B------:R-:W-:Y:S02]  /*5a70*/  UIADD3 UR11, UPT, UPT, UR47, 0x200, URZ ;  /* 0x000002002f0b7890 */ /* 0x000fe4000fffe0ff */
[----:B------:R-:W-:Y:S02]  /*5a80*/  USHF.L.U32 UR50, UR25, 0x7, URZ ;  /* 0x0000000719327899 */ /* 0x000fe400080006ff */
[----:B------:R-:W-:Y:S05]  /*5a90*/  USHF.L.U32 UR49, UR30, 0x6, URZ ;  /* 0x000000061e317899 */ /* 0x000fea00080006ff */
[----:B------:R-:W2:Y:S01]  /*5aa0*/  @!UP0 LDCU.128 UR12, c[0x0][0xb10] ;  /* 0x00016200ff0c87ac */ /* 0x000ea20008000c00 */
[----:B------:R-:W3:Y:S01]  /*5ab0*/  @!UP0 LDCU UR5, c[0x0][0xb0c] ;  /* 0x00016180ff0587ac */ /* 0x000ee20008000800 */
[----:B------:R-:W4:Y:S01]  /*5ac0*/  @!UP0 LDCU UR10, c[0x0][0xb20] ;  /* 0x00016400ff0a87ac */ /* 0x000f220008000800 */
[----:B--2---:R-:W-:Y:S02]  /*5ad0*/  UIMAD.WIDE.U32 UR8, UR38, UR12, URZ ;  /* 0x0000000c260872a5 */ /* 0x004fe4000f8e00ff */
[----:B------:R-:W-:Y:S02]  /*5ae0*/  UIMAD.WIDE.U32 UR6, UR37, UR15, URZ ;  /* 0x0000000f250672a5 */ /* 0x000fe4000f8e00ff */
[----:B------:R-:W-:Y:S03]  /*5af0*/  @!UP0 UISETP.NE.AND UP1, UPT, UR14, 0x1, UPT ;  /* 0x000000010e00888c */ /* 0x000fe6000bf25270 */
[----:B------:R-:W-:Y:S01]  /*5b00*/  @!UP0 UMOV UR4, UR9 ;  /* 0x0000000900048c82 */ /* 0x000fe20008000000 */
[----:B---3--:R-:W-:Y:S02]  /*5b10*/  @!UP0 UISETP.NE.AND UP2, UPT, UR5, 0x1, UPT ;  /* 0x000000010500888c */ /* 0x008fe4000bf45270 */
[----:B------:R-:W-:Y:S01]  /*5b20*/  @!UP0 USHF.R.U32.HI UR4, URZ, UR13, UR4 ;  /* 0x0000000dff048299 */ /* 0x000fe20008011604 */
[----:B------:R-:W-:Y:S02]  /*5b30*/  @!UP0 UMOV UR6, UR7 ;  /* 0x0000000700068c82 */ /* 0x000fe40008000000 */
[----:B----4-:R-:W-:Y:S02]  /*5b40*/  @!UP0 USHF.R.U32.HI UR6, URZ, UR10, UR6 ;  /* 0x0000000aff068299 */ /* 0x010fe40008011606 */
[----:B------:R-:W-:Y:S02]  /*5b50*/  @!UP0 USEL UR7, UR38, UR4, !UP2 ;  /* 0x0000000426078287 */ /* 0x000fe4000d000000 */
[----:B------:R-:W-:Y:S04]  /*5b60*/  @!UP0 USEL UR6, UR37, UR6, !UP1 ;  /* 0x0000000625068287 */ /* 0x000fe8000c800000 */
[----:B------:R-:W-:Y:S02]  /*5b70*/  @!UP0 UIADD3 UR4, UPT, UPT, -UR7, UR6, URZ ;  /* 0x0000000607048290 */ /* 0x000fe4000fffe1ff */
[----:B------:R-:W-:Y:S02]  /*5b80*/  @!UP0 UIADD3 UR6, UPT, UPT, UR7, -UR6, URZ ;  /* 0x8000000607068290 */ /* 0x000fe4000fffe0ff */
[----:B------:R-:W-:Y:S02]  /*5b90*/  @!UP0 UIMAD UR38, UR4, UR5, UR38 ;  /* 0x00000005042682a4 */ /* 0x000fe4000f8e0226 */
[----:B------:R-:W-:Y:S02]  /*5ba0*/  @!UP0 UIMAD UR37, UR6, UR14, UR37 ;  /* 0x0000000e062582a4 */ /* 0x000fe4000f8e0225 */
[----:B------:R-:W-:Y:S09]  /*5bb0*/  ULOP3.LUT UP0, URZ, UR11, 0x1b0, URZ, 0xc0, !UPT ;  /* 0x000001b00bff7892 */ /* 0x000ff2000f80c0ff */
[----:B------:R-:W-:Y:S05]  /*5bc0*/  BRA.U !UP0, `(.L_x_94) ;  /* 0x00000001087c7547 */ /* 0x000fea000b800000 */
[----:B------:R-:W2:Y:S01]  /*5bd0*/  LDCU.64 UR8, c[0x4][0x80] ;  /* 0x01001000ff0877ac */ /* 0x000ea20008000a00 */
[----:B------:R-:W-:Y:S01]  /*5be0*/  MOV R2, 0x0 ;  /* 0x0000000000027802 */ /* 0x000fe20000000f00 */
[----:B------:R-:W-:Y:S02]  /*5bf0*/  HFMA2 R12, -RZ, RZ, 0, 5.9604644775390625e-08 ;  /* 0x00000001ff0c7431 */ /* 0x000fe400000001ff */
[----:B------:R-:W-:Y:S01]  /*5c00*/  IMAD.MOV.U32 R8, RZ, RZ, 0x70 ;  /* 0x00000070ff087424 */ /* 0x000fe200078e00ff */
[----:B------:R3:W4:Y:S01]  /*5c10*/  LDC.64 R14, c[0x4][R2] ;  /* 0x01000000020e7b82 */ /* 0x0007220000000a00 */
[----:B------:R-:W1:Y:S01]  /*5c20*/  LDCU.64 UR6, c[0x4][0x88] ;  /* 0x01001100ff0677ac */ /* 0x000e620008000a00 */
[----:B------:R-:W-:Y:S01]  /*5c30*/  IMAD.MOV.U32 R13, RZ, RZ, RZ ;  /* 0x000000ffff0d7224 */ /* 0x000fe200078e00ff */
[----:B------:R-:W1:Y:S01]  /*5c40*/  LDCU.64 UR4, c[0x4][0x8] ;  /* 0x01000100ff0477ac */ /* 0x000e620008000a00 */
[----:B--2---:R-:W-:Y:S01]  /*5c50*/  MOV R5, UR9 ;  /* 0x0000000900057c02 */ /* 0x004fe20008000f00 */
[----:B------:R-:W-:Y:S01]  /*5c60*/  IMAD.U32 R4, RZ, RZ, UR8 ;  /* 0x00000008ff047e24 */ /* 0x000fe2000f8e00ff */
[----:B-1----:R-:W-:Y:S01]  /*5c70*/  MOV R7, UR7 ;  /* 0x0000000700077c02 */ /* 0x002fe20008000f00 */
[----:B------:R-:W-:Y:S01]  /*5c80*/  IMAD.U32 R6, RZ, RZ, UR6 ;  /* 0x00000006ff067e24 */ /* 0x000fe2000f8e00ff */
[----:B------:R-:W-:Y:S01]  /*5c90*/  MOV R11, UR5 ;  /* 0x00000005000b7c02 */ /* 0x000fe20008000f00 */
[----:B------:R-:W-:Y:S02]  /*5ca0*/  IMAD.U32 R10, RZ, RZ, UR4 ;  /* 0x00000004ff0a7e24 */ /* 0x000fe4000f8e00ff */
[----:B------:R-:W-:Y:S07]  /*5cb0*/  LEPC R20, `(.L_x_95) ;  /* 0x000000001014794e */ /* 0x000fee0000000000 */
[----:B---345:R-:W-:Y:S05]  /*5cc0*/  CALL.ABS.NOINC R14 ;  /* 0x000000000e007343 */ /* 0x038fea0003c00000 */
.L_x_95:
[----:B------:R-:W1:Y:S01]  /*5cd0*/  LDCU.64 UR8, c[0x4][0x80] ;  /* 0x01001000ff0877ac */ /* 0x000e620008000a00 */
[----:B------:R-:W2:Y:S01]  /*5ce0*/  LDC.64 R2, c[0x4][R2] ;  /* 0x0100000002027b82 */ /* 0x000ea20000000a00 */
[----:B------:R-:W-:Y:S02]  /*5cf0*/  HFMA2 R12, -RZ, RZ, 0, 5.9604644775390625e-08 ;  /* 0x00000001ff0c7431 */ /* 0x000fe400000001ff */
[----:B------:R-:W-:Y:S02]  /*5d00*/  IMAD.MOV.U32 R8, RZ, RZ, 0x70 ;  /* 0x00000070ff087424 */ /* 0x000fe400078e00ff */
[----:B------:R-:W-:Y:S01]  /*5d10*/  IMAD.MOV.U32 R13, RZ, RZ, RZ ;  /* 0x000000ffff0d7224 */ /* 0x000fe200078e00ff */
[----:B------:R-:W3:Y:S01]  /*5d20*/  LDCU.64 UR6, c[0x4][0x88] ;  /* 0x01001100ff0677ac */ /* 0x000ee20008000a00 */
[----:B------:R-:W4:Y:S01]  /*5d30*/  LDCU.64 UR4, c[0x4][0x8] ;  /* 0x01000100ff0477ac */ /* 0x000f220008000a00 */
[----:B-1----:R-:W-:Y:S02]  /*5d40*/  MOV R4, UR8 ;  /* 0x0000000800047c02 */ /* 0x002fe40008000f00 */
[----:B------:R-:W-:Y:S02]  /*5d50*/  MOV R5, UR9 ;  /* 0x0000000900057c02 */ /* 0x000fe40008000f00 */
[----:B---3--:R-:W-:Y:S01]  /*5d60*/  MOV R7, UR7 ;  /* 0x0000000700077c02 */ /* 0x008fe20008000f00 */
[----:B------:R-:W-:Y:S01]  /*5d70*/  IMAD.U32 R6, RZ, RZ, UR6 ;  /* 0x00000006ff067e24 */ /* 0x000fe2000f8e00ff */
[----:B----4-:R-:W-:Y:S01]  /*5d80*/  MOV R11, UR5 ;  /* 0x00000005000b7c02 */ /* 0x010fe20008000f00 */
[----:B------:R-:W-:Y:S02]  /*5d90*/  IMAD.U32 R10, RZ, RZ, UR4 ;  /* 0x00000004ff0a7e24 */ /* 0x000fe4000f8e00ff */
[----:B------:R-:W-:Y:S07]  /*5da0*/  LEPC R20, `(.L_x_94) ;  /* 0x000000001014794e */ /* 0x000fee0000000000 */
[----:B--2---:R-:W-:Y:S05]  /*5db0*/  CALL.ABS.NOINC R2 ;  /* 0x0000000002007343 */ /* 0x004fea0003c00000 */
.L_x_94:
[----:B------:R-:W-:Y:S02]  /*5dc0*/  R2UR UR6, R88 ;  /* 0x00000000580672ca */ /* 0x000fe400000e0000 */
[----:B------:R-:W-:Y:S02]  /*5dd0*/  R2UR UR5, R99 ;  /* 0x00000000630572ca */ /* 0x000fe400000e0000 */
[----:B------:R-:W-:Y:S02]  /*5de0*/  R2UR UR4, R98 ;  /* 0x00000000620472ca */ /* 0x000fe400000e0000 */
[----:B------:R-:W-:Y:S02]  /*5df0*/  ISETP.NE.U32.AND P4, PT, R78, RZ, PT ;  /* 0x000000ff4e00720c */ /* 0x000fe40003f85070 */
[----:B------:R-:W-:Y:S02]  /*5e00*/  ISETP.NE.U32.AND P2, PT, RZ, UR60, PT ;  /* 0x0000003cff007c0c */ /* 0x000fe4000bf45070 */
[----:B------:R-:W-:Y:S02]  /*5e10*/  ISETP.NE.AND.EX P4, PT, R79, RZ, PT, P4 ;  /* 0x000000ff4f00720c */ /* 0x000fe40003f85340 */
[----:B------:R-:W-:Y:S01]  /*5e20*/  ISETP.NE.AND.EX P2, PT, RZ, UR61, PT, P2 ;  /* 0x0000003dff007c0c */ /* 0x000fe2000bf45320 */
[----:B------:R-:W-:Y:S02]  /*5e30*/  UISETP.NE.AND UP2, UPT, UR6, URZ, UPT ;  /* 0x000000ff0600728c */ /* 0x000fe4000bf45270 */
[----:B------:R-:W-:Y:S04]  /*5e40*/  UISETP.NE.U32.AND UP0, UPT, UR5, URZ, UPT ;  /* 0x000000ff0500728c */ /* 0x000fe8000bf05070 */
[----:B------:R-:W-:Y:S01]  /*5e50*/  UISETP.NE.AND.EX UP1, UPT, UR4, URZ, UPT, UP0 ;  /* 0x000000ff0400728c */ /* 0x000fe2000bf25300 */
[----:B------:R-:W-:Y:S01]  /*5e60*/  PLOP3.LUT P1, PT, PT, PT, UP2, 0x80, 0x8 ;  /* 0x000000000008781c */ /* 0x000fe20003f2f028 */
[----:B------:R-:W-:Y:S03]  /*5e70*/  UPLOP3.LUT UP0, UPT, UPT, UPT, UPT, 0x40, 0x4 ;  /* 0x000000000004789c */ /* 0x000fe60003f0e870 */
[----:B------:R-:W-:Y:S06]  /*5e80*/  @UP2 UPLOP3.LUT UP0, UPT, UPT, UPT, UP1, 0x80, 0x8 ;  /* 0x000000000008289c */ /* 0x000fec0003f0f010 */
[----:B------:R-:W-:Y:S01]  /*5e90*/  PLOP3.LUT P0, PT, PT, PT, UP0, 0x80, 0x8 ;  /* 0x000000000008781c */ /* 0x000fe20003f0f008 */
[----:B------:R-:W-:Y:S01]  /*5ea0*/  @!UPT UIADD3 URZ, UPT, UPT, URZ, URZ, URZ ;  /* 0x000000fffffff290 */ /* 0x000fe2000fffe0ff */
[----:B------:R-:W-:Y:S11]  /*5eb0*/  BRA.U !UP1, `(.L_x_96) ;  /* 0x0000000109407547 */ /* 0x000ff6000b800000 */
[----:B------:R-:W-:Y:S01]  /*5ec0*/  UISETP.NE.U32.AND UP0, UPT, UR60, URZ, UPT ;  /* 0x000000ff3c00728c */ /* 0x000fe2000bf05070 */
[----:B------:R-:W-:Y:S01]  /*5ed0*/  R2UR UR6, R99 ;  /* 0x00000000630672ca */ /* 0x000fe200000e0000 */
[----:B------:R-:W2:Y:S01]  /*5ee0*/  LDCU.64 UR8, c[0x0][0x358] ;  /* 0x00006b00ff0877ac */ /* 0x000ea20008000a00 */
[----:B------:R-:W-:Y:S02]  /*5ef0*/  HFMA2 R84, -RZ, RZ, 0, 5.9604644775390625e-08 ;  /* 0x00000001ff547431 */ /* 0x000fe400000001ff */
[----:B-1----:R-:W-:Y:S01]  /*5f00*/  IMAD.MOV.U32 R0, RZ, RZ, 0x1 ;  /* 0x00000001ff007424 */ /* 0x002fe200078e00ff */
[----:B------:R-:W-:Y:S06]  /*5f10*/  UISETP.NE.AND.EX UP0, UPT, UR61, URZ, UPT, UP0 ;  /* 0x000000ff3d00728c */ /* 0x000fec000bf05300 */
[----:B------:R-:W-:Y:S05]  /*5f20*/  PLOP3.LUT P3, PT, PT, PT, UP0, 0x80, 0x8 ;  /* 0x000000000008781c */ /* 0x000fea0003f6f008 */
[----:B------:R-:W1:Y:S01]  /*5f30*/  @UP0 LDCU.64 UR4, c[0x0][0x888] ;  /* 0x00011100ff0407ac */ /* 0x000e620008000a00 */
[----:B------:R-:W-:Y:S07]  /*5f40*/  @UP0 UIMAD UR6, UR36, UR6, URZ ;  /* 0x00000006240602a4 */ /* 0x000fee000f8e02ff */
[----:B------:R-:W-:Y:S01]  /*5f50*/  @!P3 PRMT R84, R0, 0x7610, R84 ;  /* 0x000076100054b816 */ /* 0x000fe20000000054 */
[----:B-1----:R-:W-:Y:S06]  /*5f60*/  @UP0 UIMAD.WIDE UR4, UR6, 0x4, UR4 ;  /* 0x00000004060408a5 */ /* 0x002fec000f8e0204 */
[----:B------:R-:W-:Y:S02]  /*5f70*/  IMAD.U32 R2, RZ, RZ, UR4 ;  /* 0x00000004ff027e24 */ /* 0x000fe4000f8e00ff */
[----:B------:R-:W-:Y:S03]  /*5f80*/  IMAD.U32 R3, RZ, RZ, UR5 ;  /* 0x00000005ff037e24 */ /* 0x000fe6000f8e00ff */
[----:B------:R-:W1:Y:S02]  /*5f90*/  @!UP0 LDCU UR4, c[0x0][0x880] ;  /* 0x00011000ff0487ac */ /* 0x000e640008000800 */
[----:B--2--5:R2:W5:Y:S02]  /*5fa0*/  @P3 LDG.E R41, desc[UR8][R2.64] ;  /* 0x0000000802293981 */ /* 0x024564000c1e1900 */
[----:B-12---:R-:W-:Y:S02]  /*5fb0*/  @!P3 MOV R41, UR4 ;  /* 0x000000040029bc02 */ /* 0x006fe40008000f00 */
.L_x_96:
[----:B------:R-:W-:Y:S05]  /*5fc0*/  @!P4 BRA `(.L_x_97) ;  /* 0x000000000024c947 */ /* 0x000fea0003800000 */
[----:B------:R-:W-:Y:S01]  /*5fd0*/  ISETP.NE.U32.AND P3, PT, R76, RZ, PT ;  /* 0x000000ff4c00720c */ /* 0x000fe20003f65070 */
[----:B------:R-:W2:Y:S03]  /*5fe0*/  LDCU.64 UR4, c[0x0][0x358] ;  /* 0x00006b00ff0477ac */ /* 0x000ea60008000a00 */
[----:B------:R-:W-:Y:S11]  /*5ff0*/  ISETP.NE.AND.EX P3, PT, R77, RZ, PT, P3 ;  /* 0x000000ff4d00720c */ /* 0x000ff60003f65330 */
[----:B------:R-:W-:Y:S02]  /*6000*/  @!UPT UIADD3 URZ, UPT, UPT, URZ, URZ, URZ ;  /* 0x000000fffffff290 */ /* 0x000fe4000fffe0ff */
[----:B------:R-:W3:Y:S01]  /*6010*/  @P3 LDC.64 R2, c[0x0][0x8a8] ;  /* 0x00022a00ff023b82 */ /* 0x000ee20000000a00 */
[----:B-1----:R-:W-:Y:S04]  /*6020*/  @P3 IMAD R0, R78, UR36, RZ ;  /* 0x000000244e003c24 */ /* 0x002fe8000f8e02ff */
[----:B---3--:R-:W-:Y:S05]  /*6030*/  @P3 IMAD.WIDE R2, R0, 0x4, R2 ;  /* 0x0000000400023825 */ /* 0x008fea00078e0202 */
[----:B--2--5:R2:W5:Y:S02]  /*6040*/  @P3 LDG.E R38, desc[UR4][R2.64] ;  /* 0x0000000402263981 */ /* 0x024564000c1e1900 */
[----:B--2---:R-:W3:Y:S02]  /*6050*/  @!P3 LDC R38, c[0x0][0x8a0] ;  /* 0x00022800ff26bb82 */ /* 0x004ee40000000800 */
.L_x_97:
[----:B-----5:R-:W-:Y:S01]  /*6060*/  FSETP.NEU.AND P3, PT, R41, RZ, PT ;  /* 0x000000ff2900720b */ /* 0x020fe20003f6d000 */
[----:B------:R-:W-:Y:S01]  /*6070*/  ULOP3.LUT UR4, UR54, 0x1, URZ, 0x3c, !UPT ;  /* 0x0000000136047892 */ /* 0x000fe2000f8e3cff */
[----:B------:R-:W-:Y:S01]  /*6080*/  SEL R5, RZ, 0xffffffff, P2 ;  /* 0xffffffffff057807 */ /* 0x000fe20001000000 */
[----:B------:R-:W-:Y:S01]  /*6090*/  IMAD.U32 R103, RZ, RZ, UR46 ;  /* 0x0000002eff677e24 */ /* 0x000fe2000f8e00ff */
[----:B------:R-:W-:Y:S01]  /*60a0*/  @P1 LOP3.LUT P2, RZ, R84, 0xff, RZ, 0xc0, !PT ;  /* 0x000000ff54ff1812 */ /* 0x000fe2000784c0ff */
[----:B------:R-:W-:Y:S01]  /*60b0*/  IMAD.SHL.U32 R81, R92, 0x10, RZ ;  /* 0x000000105c517824 */ /* 0x000fe200078e00ff */
[----:B------:R-:W-:Y:S01]  /*60c0*/  @P1 SEL R2, RZ, 0xffffffff, P3 ;  /* 0xffffffffff021807 */ /* 0x000fe20001800000 */
[----:B------:R-:W-:Y:S01]  /*60d0*/  IMAD.U32 R110, RZ, RZ, UR4 ;  /* 0x00000004ff6e7e24 */ /* 0x000fe2000f8e00ff */
[----:B------:R-:W-:Y:S01]  /*60e0*/  LEA R102, R36, UR47, 0x3 ;  /* 0x0000002f24667c11 */ /* 0x000fe2000f8e18ff */
[----:B------:R-:W-:Y:S01]  /*60f0*/  IMAD.SHL.U32 R103, R103, 0x2000, RZ ;  /* 0x0000200067677824 */ /* 0x000fe200078e00ff */
[----:B------:R-:W-:Y:S01]  /*6100*/  @P0 SEL R2, R5, R2, !P2 ;  /* 0x0000000205020207 */ /* 0x000fe20005000000 */
[----:B------:R-:W-:Y:S01]  /*6110*/  IMAD.SHL.U32 R80, R91, 0x10, RZ ;  /* 0x000000105b507824 */ /* 0x000fe200078e00ff */
[----:B------:R-:W-:Y:S01]  /*6120*/  SHF.L.U32 R3, R94, 0x1f, RZ ;  /* 0x0000001f5e037819 */ /* 0x000fe200000006ff */
[----:B------:R-:W-:Y:S01]  /*6130*/  IMAD.IADD R83, R96, 0x1, R103 ;  /* 0x0000000160537824 */ /* 0x000fe200078e0267 */
[----:B------:R-:W-:Y:S01]  /*6140*/  @P1 LOP3.LUT R2, R2, 0x1, RZ, 0xc0, !PT ;  /* 0x0000000102021812 */ /* 0x000fe200078ec0ff */
[----:B------:R-:W-:Y:S01]  /*6150*/  BSSY B1, `(.L_x_98) ;  /* 0x0000039000017945 */ /* 0x000fe20003800000 */
[----:B------:R-:W-:Y:S01]  /*6160*/  PLOP3.LUT P2, PT, PT, PT, UP1, 0x80, 0x8 ;  /* 0x000000000008781c */ /* 0x000fe20003f4f018 */
[----:B------:R-:W-:Y:S01]  /*6170*/  IMAD.IADD R82, R83, 0x1, R81 ;  /* 0x0000000153527824 */ /* 0x000fe200078e0251 */
[----:B------:R-:W-:Y:S01]  /*6180*/  ISETP.NE.U32.OR P5, PT, R2, 0x1, !P1 ;  /* 0x000000010200780c */ /* 0x000fe20004fa5470 */
[----:B------:R-:W-:Y:S01]  /*6190*/  IMAD.U32 R2, RZ, RZ, UR46 ;  /* 0x0000002eff027e24 */ /* 0x000fe2000f8e00ff */
[----:B------:R-:W-:Y:S01]  /*61a0*/  LOP3.LUT P4, R89, R84, 0xff, RZ, 0xc0, !PT ;  /* 0x000000ff54597812 */ /* 0x000fe2000788c0ff */
[----:B------:R-:W-:Y:S01]  /*61b0*/  IMAD.MOV.U32 R108, RZ, RZ, 0x1 ;  /* 0x00000001ff6c7424 */ /* 0x000fe200078e00ff */
[----:B------:R-:W-:Y:S01]  /*61c0*/  P2R R101, PR, RZ, 0x20 ;  /* 0x00000020ff657803 */ /* 0x000fe20000000000 */
[----:B------:R-:W-:Y:S01]  /*61d0*/  IMAD R39, R36, 0x40, R37 ;  /* 0x0000004024277824 */ /* 0x000fe200078e0225 */
[----:B-1----:R-:W-:Y:S01]  /*61e0*/  LEA R0, R2, UR47, 0x3 ;  /* 0x0000002f02007c11 */ /* 0x002fe2000f8e18ff */
[----:B------:R-:W-:Y:S01]  /*61f0*/  IMAD.U32 R109, RZ, RZ, UR46 ;  /* 0x0000002eff6d7e24 */ /* 0x000fe2000f8e00ff */
[----:B------:R-:W-:Y:S02]  /*6200*/  SEL R2, RZ, 0xffffffff, P3 ;  /* 0xffffffffff027807 */ /* 0x000fe40001800000 */
[----:B------:R-:W-:Y:S02]  /*6210*/  CS2R R74, SRZ ;  /* 0x00000000004a7805 */ /* 0x000fe4000001ff00 */
[----:B------:R-:W-:Y:S02]  /*6220*/  CS2R R72, SRZ ;  /* 0x0000000000487805 */ /* 0x000fe4000001ff00 */
[----:B------:R-:W-:Y:S02]  /*6230*/  CS2R R66, SRZ ;  /* 0x0000000000427805 */ /* 0x000fe4000001ff00 */
[----:B------:R-:W-:Y:S02]  /*6240*/  @P2 SEL R2, R5, R2, !P4 ;  /* 0x0000000205022207 */ /* 0x000fe40006000000 */
[----:B------:R-:W-:Y:S02]  /*6250*/  CS2R R64, SRZ ;  /* 0x0000000000407805 */ /* 0x000fe4000001ff00 */
[----:B------:R-:W-:Y:S02]  /*6260*/  @P5 SHF.L.U32 R7, R110, 0x1f, RZ ;  /* 0x0000001f6e075819 */ /* 0x000fe400000006ff */
[----:B------:R-:W-:Y:S02]  /*6270*/  CS2R R58, SRZ ;  /* 0x00000000003a7805 */ /* 0x000fe4000001ff00 */
[----:B------:R-:W-:Y:S02]  /*6280*/  LOP3.LUT R2, R2, 0x1, RZ, 0xc0, !PT ;  /* 0x0000000102027812 */ /* 0x000fe400078ec0ff */
[----:B------:R-:W-:Y:S01]  /*6290*/  CS2R R56, SRZ ;  /* 0x0000000000387805 */ /* 0x000fe2000001ff00 */
[----:B------:R-:W1:Y:S01]  /*62a0*/  @P5 SYNCS.PHASECHK.TRANS64.TRYWAIT P1, [R0+URZ+0x80], R7 ;  /* 0x00008007000055a7 */ /* 0x000e6200080211ff */
[----:B------:R-:W-:Y:S02]  /*62b0*/  CS2R R50, SRZ ;  /* 0x0000000000327805 */ /* 0x000fe4000001ff00 */
[----:B------:R-:W-:Y:S02]  /*62c0*/  ISETP.NE.U32.AND P2, PT, R2, 0x1, PT ;  /* 0x000000010200780c */ /* 0x000fe40003f45070 */
[----:B------:R-:W-:Y:S01]  /*62d0*/  CS2R R48, SRZ ;  /* 0x0000000000307805 */ /* 0x000fe2000001ff00 */
[----:B------:R-:W-:Y:S01]  /*62e0*/  IMAD.IADD R47, R83, 0x1, R80 ;  /* 0x00000001532f7824 */ /* 0x000fe200078e0250 */
[----:B------:R-:W-:Y:S01]  /*62f0*/  P2R R111, PR, RZ, 0x4 ;  /* 0x00000004ff6f7803 */ /* 0x000fe20000000000 */
[----:B------:R-:W-:Y:S01]  /*6300*/  IMAD.IADD R46, R95, 0x1, R82 ;  /* 0x000000015f2e7824 */ /* 0x000fe200078e0252 */
[----:B------:R2:W4:Y:S01]  /*6310*/  SYNCS.PHASECHK.TRANS64.TRYWAIT P0, [R102+URZ+0xe0], R3 ;  /* 0x0000e003660075a7 */ /* 0x00052200080011ff */
[----:B-1----:R-:W-:Y:S01]  /*6320*/  @P5 SEL R108, RZ, 0x1, !P1 ;  /* 0x00000001ff6c5807 */ /* 0x002fe20004800000 */
[----:B--2---:R-:W-:Y:S06]  /*6330*/  @!P5 BRA `(.L_x_99) ;  /* 0x000000000068d947 */ /* 0x004fec0003800000 */
[----:B------:R-:W-:Y:S01]  /*6340*/  ISETP.NE.AND P1, PT, R108, RZ, PT ;  /* 0x000000ff6c00720c */ /* 0x000fe20003f25270 */
[----:B------:R-:W-:Y:S01]  /*6350*/  BSSY B0, `(.L_x_100) ;  /* 0x000000d000007945 */ /* 0x000fe20003800000 */
[----:B------:R-:W-:Y:S02]  /*6360*/  CS2R R50, SRZ ;  /* 0x0000000000327805 */ /* 0x000fe4000001ff00 */
[----:B------:R-:W-:Y:S02]  /*6370*/  CS2R R48, SRZ ;  /* 0x0000000000307805 */ /* 0x000fe4000001ff00 */
[----:B------:R-:W-:Y:S02]  /*6380*/  CS2R R58, SRZ ;  /* 0x00000000003a7805 */ /* 0x000fe4000001ff00 */
[----:B------:R-:W-:Y:S02]  /*6390*/  CS2R R56, SRZ ;  /* 0x0000000000387805 */ /* 0x000fe4000001ff00 */
[----:B------:R-:W-:Y:S02]  /*63a0*/  CS2R R66, SRZ ;  /* 0x0000000000427805 */ /* 0x000fe4000001ff00 */
[----:B------:R-:W-:Y:S02]  /*63b0*/  CS2R R64, SRZ ;  /* 0x0000000000407805 */ /* 0x000fe4000001ff00 */
[----:B------:R-:W-:Y:S02]  /*63c0*/  CS2R R74, SRZ ;  /* 0x00000000004a7805 */ /* 0x000fe4000001ff00 */
[----:B------:R-:W-:Y:S01]  /*63d0*/  CS2R R72, SRZ ;  /* 0x0000000000487805 */ /* 0x000fe2000001ff00 */
[----:B------:R-:W-:Y:S06]  /*63e0*/  @P1 BRA `(.L_x_101) ;  /* 0x00000000000c1947 */ /* 0x000fec0003800000 */
[----:B------:R-:W-:Y:S04]  /*63f0*/  SHF.L.U32 R5, R110, 0x1f, RZ ;  /* 0x0000001f6e057819 */ /* 0x000fe800000006ff */
[----:B------:R-:W1:Y:S02]  /*6400*/  SYNCS.PHASECHK.TRANS64.TRYWAIT P1, [R0+URZ+0x80], R5 ;  /* 0x00008005000075a7 */ /* 0x000e6400080211ff */
[----:B-1----:R-:W-:Y:S05]  /*6410*/  @!P1 BRA `(.L_x_102) ;  /* 0x0000002400cc9947 */ /* 0x002fea0003800000 */
.L_x_101:
[----:B------:R-:W-:Y:S05]  /*6420*/  BSYNC B0 ;  /* 0x0000000000007941 */ /* 0x000fea0003800000 */
.L_x_100:
[----:B------:R-:W-:Y:S01]  /*6430*/  ISETP.NE.AND P1, PT, R111, RZ, PT ;  /* 0x000000ff6f00720c */ /* 0x000fe20003f25270 */
[----:B------:R-:W-:Y:S04]  /*6440*/  UIADD3 UR4, UPT, UPT, UR46, 0x1, URZ ;  /* 0x000000012e047890 */ /* 0x000fe8000fffe0ff */
[----:B------:R-:W-:Y:S04]  /*6450*/  UISETP.NE.AND UP0, UPT, UR4, 0x3, UPT ;  /* 0x000000030400788c */ /* 0x000fe8000bf05270 */
[----:B------:R-:W-:Y:S02]  /*6460*/  USEL UR5, URZ, 0x1, UP0 ;  /* 0x00000001ff057887 */ /* 0x000fe40008000000 */
[----:B------:R-:W-:Y:S02]  /*6470*/  USEL UR4, UR4, URZ, UP0 ;  /* 0x000000ff04047287 */ /* 0x000fe40008000000 */
[----:B------:R2:W1:Y:S02]  /*6480*/  @P1 LDS.128 R48, [R83] ;  /* 0x0000000053301984 */ /* 0x0004640000000c00 */
[----:B------:R-:W-:Y:S02]  /*6490*/  LOP3.LUT R110, R110, UR5, RZ, 0x3c, !PT ;  /* 0x000000056e6e7c12 */ /* 0x000fe4000f8e3cff */
[----:B------:R2:W1:Y:S01]  /*64a0*/  @P1 LDS.128 R56, [R82+0x10] ;  /* 0x0000100052381984 */ /* 0x0004620000000c00 */
[----:B------:R-:W-:Y:S03]  /*64b0*/  IMAD.U32 R109, RZ, RZ, UR4 ;  /* 0x00000004ff6d7e24 */ /* 0x000fe6000f8e00ff */
[----:B------:R2:W1:Y:S04]  /*64c0*/  @P1 LDS.128 R64, [R47+0x20] ;  /* 0x000020002f401984 */ /* 0x0004680000000c00 */
[----:B------:R2:W1:Y:S02]  /*64d0*/  @P1 LDS.128 R72, [R46+0x10] ;  /* 0x000010002e481984 */ /* 0x0004640000000c00 */
.L_x_99:
[----:B------:R-:W-:Y:S05]  /*64e0*/  BSYNC B1 ;  /* 0x0000000000017941 */ /* 0x000fea0003800000 */
.L_x_98:
[----:B-1----:R-:W-:Y:S04]  /*64f0*/  SHF.R.U32.HI R0, RZ, 0x15, R39 ;  /* 0x00000015ff007819 */ /* 0x002fe80000011627 */
[----:B------:R-:W-:Y:S01]  /*6500*/  LOP3.LUT P1, RZ, R0, 0x3, R85, 0x48, !PT ;  /* 0x0000000300ff7812 */ /* 0x000fe20007824855 */
[----:B------:R-:W-:Y:S01]  /*6510*/  @!UPT UIADD3 URZ, UPT, UPT, URZ, URZ, URZ ;  /* 0x000000fffffff290 */ /* 0x000fe2000fffe0ff */
[----:B----4-:R-:W-:Y:S11]  /*6520*/  @P0 BRA `(.L_x_103) ;  /* 0x0000000000080947 */ /* 0x010ff60003800000 */
[----:B------:R-:W1:Y:S02]  /*6530*/  SYNCS.PHASECHK.TRANS64.TRYWAIT P0, [R102+URZ+0xe0], R3 ;  /* 0x0000e003660075a7 */ /* 0x000e6400080011ff */
[----:B-1----:R-:W-:Y:S05]  /*6540*/  @!P0 BRA `(.L_x_104) ;  /* 0x0000002400948947 */ /* 0x002fea0003800000 */
.L_x_103:
[----:B------:R-:W-:Y:S05]  /*6550*/  @!P1 BRA `(.L_x_105) ;  /* 0x0000000000409947 */ /* 0x000fea0003800000 */
[----:B------:R-:W4:Y:S01]  /*6560*/  LDCU.64 UR8, c[0x4][0x70] ;  /* 0x01000e00ff0877ac */ /* 0x000f220008000a00 */
[----:B-1----:R-:W-:Y:S01]  /*6570*/  MOV R3, 0x0 ;  /* 0x0000000000037802 */ /* 0x002fe20000000f00 */
[----:B------:R-:W-:Y:S02]  /*6580*/  HFMA2 R12, -RZ, RZ, 0, 5.9604644775390625e-08 ;  /* 0x00000001ff0c7431 */ /* 0x000fe400000001ff */
[----:B------:R-:W-:Y:S02]  /*6590*/  IMAD.MOV.U32 R8, RZ, RZ, 0x192 ;  /* 0x00000192ff087424 */ /* 0x000fe400078e00ff */
[----:B------:R-:W-:Y:S01]  /*65a0*/  IMAD.MOV.U32 R13, RZ, RZ, RZ ;  /* 0x000000ffff0d7224 */ /* 0x000fe200078e00ff */
[----:B------:R-:W1:Y:S01]  /*65b0*/  LDCU.64 UR6, c[0x4][0x78] ;  /* 0x01000f00ff0677ac */ /* 0x000e620008000a00 */
[----:B------:R-:W2:Y:S01]  /*65c0*/  LDC.64 R2, c[0x4][R3] ;  /* 0x0100000003027b82 */ /* 0x000ea20000000a00 */
[----:B------:R-:W5:Y:S01]  /*65d0*/  LDCU.64 UR4, c[0x4][0x10] ;  /* 0x01000200ff0477ac */ /* 0x000f620008000a00 */
[----:B----4-:R-:W-:Y:S01]  /*65e0*/  MOV R5, UR9 ;  /* 0x0000000900057c02 */ /* 0x010fe20008000f00 */
[----:B------:R-:W-:Y:S01]  /*65f0*/  IMAD.U32 R4, RZ, RZ, UR8 ;  /* 0x00000008ff047e24 */ /* 0x000fe2000f8e00ff */
[----:B-1----:R-:W-:Y:S01]  /*6600*/  MOV R7, UR7 ;  /* 0x0000000700077c02 */ /* 0x002fe20008000f00 */
[----:B------:R-:W-:Y:S01]  /*6610*/  IMAD.U32 R6, RZ, RZ, UR6 ;  /* 0x00000006ff067e24 */ /* 0x000fe2000f8e00ff */
[----:B-----5:R-:W-:Y:S01]  /*6620*/  MOV R11, UR5 ;  /* 0x00000005000b7c02 */ /* 0x020fe20008000f00 */
[----:B------:R-:W-:Y:S02]  /*6630*/  IMAD.U32 R10, RZ, RZ, UR4 ;  /* 0x00000004ff0a7e24 */ /* 0x000fe4000f8e00ff */
[----:B------:R-:W-:Y:S07]  /*6640*/  LEPC R20, `(.L_x_105) ;  /* 0x000000001014794e */ /* 0x000fee0000000000 */
[----:B--23--:R-:W-:Y:S05]  /*6650*/  CALL.ABS.NOINC R2 ;  /* 0x0000000002007343 */ /* 0x00cfea0003c00000 */
.L_x_105:
[C---:B------:R-:W-:Y:S01]  /*6660*/  SHF.L.U32 R40, R48.reuse, 0x10, RZ ;  /* 0x0000001030287819 */ /* 0x040fe200000006ff */
[----:B------:R-:W-:Y:S05]  /*6670*/  WARPSYNC.ALL ;  /* 0x0000000000007948 */ /* 0x000fea0003800000 */
[----:B------:R-:W-:Y:S01]  /*6680*/  R2UR UR4, R39 ;  /* 0x00000000270472ca */ /* 0x000fe200000e0000 */
[----:B------:R-:W-:Y:S01]  /*6690*/  BSSY.RECONVERGENT B0, `(.L_x_106) ;  /* 0x0000087000007945 */ /* 0x000fe20003800200 */
[----:B------:R-:W-:Y:S02]  /*66a0*/  LOP3.LUT R43, R48, 0xffff0000, RZ, 0xc0, !PT ;  /* 0xffff0000302b7812 */ /* 0x000fe400078ec0ff */
[----:B------:R-:W-:Y:S02]  /*66b0*/  SHF.L.U32 R42, R49, 0x10, RZ ;  /* 0x00000010312a7819 */ /* 0x000fe400000006ff */
[----:B------:R-:W-:Y:S02]  /*66c0*/  SHF.L.U32 R45, R51, 0x10, RZ ;  /* 0x00000010332d7819 */ /* 0x000fe400000006ff */
[----:B------:R-:W-:Y:S02]  /*66d0*/  LOP3.LUT R44, R75, 0xffff0000, RZ, 0xc0, !PT ;  /* 0xffff00004b2c7812 */ /* 0x000fe400078ec0ff */
[----:B------:R-:W-:Y:S03]  /*66e0*/  ISETP.NE.AND P0, PT, R97, RZ, PT ;  /* 0x000000ff6100720c */ /* 0x000fe60003f05270 */
[----:B------:R-:W3:Y:S02]  /*66f0*/  LDTM.x32 R4, tmem[UR4] ;  /* 0x00000004000479ee */ /* 0x000ee400082c0000 */
[C---:B---3--:R-:W-:Y:S01]  /*6700*/  FMUL R0, R38.reuse, R4 ;  /* 0x0000000426007220 */ /* 0x048fe20000400000 */
[C---:B------:R-:W-:Y:S01]  /*6710*/  FMUL R2, R38.reuse, R5 ;  /* 0x0000000526027220 */ /* 0x040fe20000400000 */
[C---:B-1----:R-:W-:Y:S01]  /*6720*/  FMUL R3, R38.reuse, R6 ;  /* 0x0000000626037220 */ /* 0x042fe20000400000 */
[----:B------:R-:W-:Y:S01]  /*6730*/  FMUL R7, R38, R7 ;  /* 0x0000000726077220 */ /* 0x000fe20000400000 */
[----:B------:R-:W-:Y:S01]  /*6740*/  FFMA R0, R41, R40, R0 ;  /* 0x0000002829007223 */ /* 0x000fe20000000000 */
[----:B------:R-:W-:Y:S01]  /*6750*/  LOP3.LUT R40, R49, 0xffff0000, RZ, 0xc0, !PT ;  /* 0xffff000031287812 */ /* 0x000fe200078ec0ff */
[C---:B------:R-:W-:Y:S01]  /*6760*/  FFMA R2, R41.reuse, R43, R2 ;  /* 0x0000002b29027223 */ /* 0x040fe20000000002 */
[C---:B------:R-:W-:Y:S01]  /*6770*/  SHF.L.U32 R43, R50.reuse, 0x10, RZ ;  /* 0x00000010322b7819 */ /* 0x040fe200000006ff */
[C---:B------:R-:W-:Y:S01]  /*6780*/  FFMA R3, R41.reuse, R42, R3 ;  /* 0x0000002a29037223 */ /* 0x040fe20000000003 */
[----:B------:R-:W-:Y:S01]  /*6790*/  LOP3.LUT R42, R50, 0xffff0000, RZ, 0xc0, !PT ;  /* 0xffff0000322a7812 */ /* 0x000fe200078ec0ff */
[----:B------:R-:W-:Y:S01]  /*67a0*/  FMUL R4, R38, R8 ;  /* 0x0000000826047220 */ /* 0x000fe20000400000 */
[----:B------:R-:W-:Y:S01]  /*67b0*/  F2FP.BF16.F32.PACK_AB R52, R2, R0 ;  /* 0x000000000234723e */ /* 0x000fe200000010ff */
[----:B------:R-:W-:Y:S01]  /*67c0*/  FFMA R7, R41, R40, R7 ;  /* 0x0000002829077223 */ /* 0x000fe20000000007 */
[----:B------:R-:W-:Y:S01]  /*67d0*/  LOP3.LUT R40, R51, 0xffff0000, RZ, 0xc0, !PT ;  /* 0xffff000033287812 */ /* 0x000fe200078ec0ff */
[C---:B------:R-:W-:Y:S01]  /*67e0*/  FMUL R5, R38.reuse, R9 ;  /* 0x0000000926057220 */ /* 0x040fe20000400000 */
[C---:B------:R-:W-:Y:S01]  /*67f0*/  FMUL R6, R38.reuse, R10 ;  /* 0x0000000a26067220 */ /* 0x040fe20000400000 */
[----:B------:R-:W-:Y:S01]  /*6800*/  FMUL R11, R38, R11 ;  /* 0x0000000b260b7220 */ /* 0x000fe20000400000 */
[----:B------:R-:W-:Y:S01]  /*6810*/  F2FP.BF16.F32.PACK_AB R53, R7, R3 ;  /* 0x000000030735723e */ /* 0x000fe200000010ff */
[C---:B------:R-:W-:Y:S01]  /*6820*/  FFMA R4, R41.reuse, R43, R4 ;  /* 0x0000002b29047223 */ /* 0x040fe20000000004 */
[C---:B------:R-:W-:Y:S01]  /*6830*/  SHF.L.U32 R43, R56.reuse, 0x10, RZ ;  /* 0x00000010382b7819 */ /* 0x040fe200000006ff */
[----:B------:R-:W-:Y:S01]  /*6840*/  FFMA R5, R41, R42, R5 ;  /* 0x0000002a29057223 */ /* 0x000fe20000000005 */
[----:B------:R-:W-:Y:S01]  /*6850*/  LOP3.LUT R42, R57, 0xffff0000, RZ, 0xc0, !PT ;  /* 0xffff0000392a7812 */ /* 0x000fe200078ec0ff */
[----:B------:R-:W-:Y:S01]  /*6860*/  FFMA R6, R41, R45, R6 ;  /* 0x0000002d29067223 */ /* 0x000fe20000000006 */
[----:B------:R-:W-:Y:S01]  /*6870*/  SHF.L.U32 R45, R57, 0x10, RZ ;  /* 0x00000010392d7819 */ /* 0x000fe200000006ff */
[----:B------:R-:W-:Y:S01]  /*6880*/  FFMA R11, R41, R40, R11 ;  /* 0x00000028290b7223 */ /* 0x000fe2000000000b */
[----:B------:R-:W-:Y:S01]  /*6890*/  LOP3.LUT R40, R56, 0xffff0000, RZ, 0xc0, !PT ;  /* 0xffff000038287812 */ /* 0x000fe200078ec0ff */
[C---:B------:R-:W-:Y:S01]  /*68a0*/  FMUL R8, R38.reuse, R12 ;  /* 0x0000000c26087220 */ /* 0x040fe20000400000 */
[----:B------:R-:W-:Y:S01]  /*68b0*/  F2FP.BF16.F32.PACK_AB R54, R5, R4 ;  /* 0x000000040536723e */ /* 0x000fe200000010ff */
[C---:B------:R-:W-:Y:S01]  /*68c0*/  FMUL R9, R38.reuse, R13 ;  /* 0x0000000d26097220 */ /* 0x040fe20000400000 */
[----:B------:R-:W-:Y:S01]  /*68d0*/  F2FP.BF16.F32.PACK_AB R55, R11, R6 ;  /* 0x000000060b37723e */ /* 0x000fe200000010ff */
[C---:B------:R-:W-:Y:S01]  /*68e0*/  FMUL R10, R38.reuse, R14 ;  /* 0x0000000e260a7220 */ /* 0x040fe20000400000 */
[----:B------:R-:W-:Y:S01]  /*68f0*/  FMUL R15, R38, R15 ;  /* 0x0000000f260f7220 */ /* 0x000fe20000400000 */
[----:B------:R-:W-:Y:S01]  /*6900*/  FFMA R8, R41, R43, R8 ;  /* 0x0000002b29087223 */ /* 0x000fe20000000008 */
[----:B------:R-:W-:Y:S01]  /*6910*/  SHF.L.U32 R43, R59, 0x10, RZ ;  /* 0x000000103b2b7819 */ /* 0x000fe200000006ff */
[C---:B------:R-:W-:Y:S01]  /*6920*/  FFMA R9, R41.reuse, R40, R9 ;  /* 0x0000002829097223 */ /* 0x040fe20000000009 */
[C---:B------:R-:W-:Y:S01]  /*6930*/  SHF.L.U32 R40, R58.reuse, 0x10, RZ ;  /* 0x000000103a287819 */ /* 0x040fe200000006ff */
        /* <DEDUP_REMOVED lines=8> */
[----:B------:R-:W-:Y:S01]  /*69c0*/  FMUL R14, R38, R18 ;  /* 0x00000012260e7220 */ /* 0x000fe20000400000 */
[----:B------:R-:W-:Y:S01]  /*69d0*/  FFMA R12, R41, R40, R12 ;  /* 0x00000028290c7223 */ /* 0x000fe2000000000c */
[----:B------:R-:W-:Y:S01]  /*69e0*/  LOP3.LUT R40, R59, 0xffff0000, RZ, 0xc0, !PT ;  /* 0xffff00003b287812 */ /* 0x000fe200078ec0ff */
[C---:B------:R-:W-:Y:S01]  /*69f0*/  FFMA R13, R41.reuse, R42, R13 ;  /* 0x0000002a290d7223 */ /* 0x040fe2000000000d */
[----:B------:R-:W-:Y:S01]  /*6a00*/  LOP3.LUT R42, R64, 0xffff0000, RZ, 0xc0, !PT ;  /* 0xffff0000402a7812 */ /* 0x000fe200078ec0ff */
[----:B------:R-:W-:Y:S01]  /*6a10*/  FMUL R19, R38, R19 ;  /* 0x0000001326137220 */ /* 0x000fe20000400000 */
[----:B------:R-:W-:Y:S01]  /*6a20*/  FFMA R14, R41, R43, R14 ;  /* 0x0000002b290e7223 */ /* 0x000fe2000000000e */
[----:B------:R-:W-:Y:S01]  /*6a30*/  SHF.L.U32 R43, R64, 0x10, RZ ;  /* 0x00000010402b7819 */ /* 0x000fe200000006ff */
[----:B------:R1:W-:Y:S01]  /*6a40*/  STS.128 [R83], R52 ;  /* 0x0000003453007388 */ /* 0x0003e20000000c00 */
[----:B------:R-:W-:Y:S01]  /*6a50*/  F2FP.BF16.F32.PACK_AB R62, R13, R12 ;  /* 0x0000000c0d3e723e */ /* 0x000fe200000010ff */
[C---:B------:R-:W-:Y:S01]  /*6a60*/  FMUL R16, R38.reuse, R20 ;  /* 0x0000001426107220 */ /* 0x040fe20000400000 */
        /* <DEDUP_REMOVED lines=8> */
[C---:B------:R-:W-:Y:S01]  /*6af0*/  FFMA R17, R41.reuse, R42, R17 ;  /* 0x0000002a29117223 */ /* 0x040fe20000000011 */
[----:B------:R-:W-:Y:S01]  /*6b00*/  FFMA R18, R41, R45, R18 ;  /* 0x0000002d29127223 */ /* 0x000fe20000000012 */
[----:B------:R1:W-:Y:S01]  /*6b10*/  STS.128 [R82+0x10], R60 ;  /* 0x0000103c52007388 */ /* 0x0003e20000000c00 */
[----:B------:R-:W-:Y:S01]  /*6b20*/  SHF.L.U32 R45, R67, 0x10, RZ ;  /* 0x00000010432d7819 */ /* 0x000fe200000006ff */
[----:B------:R-:W-:Y:S01]  /*6b30*/  FFMA R23, R41, R40, R23 ;  /* 0x0000002829177223 */ /* 0x000fe20000000017 */
[----:B------:R-:W-:Y:S01]  /*6b40*/  LOP3.LUT R40, R66, 0xffff0000, RZ, 0xc0, !PT ;  /* 0xffff000042287812 */ /* 0x000fe200078ec0ff */
[C---:B------:R-:W-:Y:S01]  /*6b50*/  FMUL R20, R38.reuse, R24 ;  /* 0x0000001826147220 */ /* 0x040fe20000400000 */
[----:B------:R-:W-:Y:S01]  /*6b60*/  LOP3.LUT R42, R67, 0xffff0000, RZ, 0xc0, !PT ;  /* 0xffff0000432a7812 */ /* 0x000fe200078ec0ff */
[C---:B------:R-:W-:Y:S01]  /*6b70*/  FMUL R21, R38.reuse, R25 ;  /* 0x0000001926157220 */ /* 0x040fe20000400000 */
[----:B------:R-:W-:Y:S01]  /*6b80*/  F2FP.BF16.F32.PACK_AB R68, R17, R16 ;  /* 0x000000101144723e */ /* 0x000fe200000010ff */
[C---:B------:R-:W-:Y:S01]  /*6b90*/  FMUL R22, R38.reuse, R26 ;  /* 0x0000001a26167220 */ /* 0x040fe20000400000 */
[----:B------:R-:W-:Y:S01]  /*6ba0*/  FMUL R27, R38, R27 ;  /* 0x0000001b261b7220 */ /* 0x000fe20000400000 */
[C---:B------:R-:W-:Y:S01]  /*6bb0*/  FFMA R20, R41.reuse, R43, R20 ;  /* 0x0000002b29147223 */ /* 0x040fe20000000014 */
[C---:B------:R-:W-:Y:S01]  /*6bc0*/  FFMA R21, R41.reuse, R40, R21 ;  /* 0x0000002829157223 */ /* 0x040fe20000000015 */
[C---:B------:R-:W-:Y:S01]  /*6bd0*/  FFMA R22, R41.reuse, R45, R22 ;  /* 0x0000002d29167223 */ /* 0x040fe20000000016 */
[----:B------:R-:W-:Y:S01]  /*6be0*/  FFMA R27, R41, R42, R27 ;  /* 0x0000002a291b7223 */ /* 0x000fe2000000001b */
[----:B------:R-:W-:Y:S01]  /*6bf0*/  SHF.L.U32 R40, R72, 0x10, RZ ;  /* 0x0000001048287819 */ /* 0x000fe200000006ff */
[----:B------:R-:W-:Y:S01]  /*6c00*/  FMUL R24, R38, R28 ;  /* 0x0000001c26187220 */ /* 0x000fe20000400000 */
[----:B------:R-:W-:Y:S01]  /*6c10*/  LOP3.LUT R42, R72, 0xffff0000, RZ, 0xc0, !PT ;  /* 0xffff0000482a7812 */ /* 0x000fe200078ec0ff */
[C---:B------:R-:W-:Y:S01]  /*6c20*/  FMUL R25, R38.reuse, R29 ;  /* 0x0000001d26197220 */ /* 0x040fe20000400000 */
[----:B------:R-:W-:Y:S01]  /*6c30*/  SHF.L.U32 R43, R73, 0x10, RZ ;  /* 0x00000010492b7819 */ /* 0x000fe200000006ff */
[C---:B------:R-:W-:Y:S01]  /*6c40*/  FMUL R26, R38.reuse, R30 ;  /* 0x0000001e261a7220 */ /* 0x040fe20000400000 */
[C---:B------:R-:W-:Y:S01]  /*6c50*/  FFMA R24, R41.reuse, R40, R24 ;  /* 0x0000002829187223 */ /* 0x040fe20000000018 */
[----:B------:R-:W-:Y:S01]  /*6c60*/  FFMA R25, R41, R42, R25 ;  /* 0x0000002a29197223 */ /* 0x000fe20000000019 */
[----:B------:R-:W-:Y:S01]  /*6c70*/  LOP3.LUT R40, R73, 0xffff0000, RZ, 0xc0, !PT ;  /* 0xffff000049287812 */ /* 0x000fe200078ec0ff */
[----:B------:R-:W-:Y:S01]  /*6c80*/  FFMA R26, R41, R43, R26 ;  /* 0x0000002b291a7223 */ /* 0x000fe2000000001a */
[----:B------:R-:W-:Y:S01]  /*6c90*/  FMUL R31, R38, R31 ;  /* 0x0000001f261f7220 */ /* 0x000fe20000400000 */
[----:B------:R-:W-:Y:S01]  /*6ca0*/  SHF.L.U32 R43, R74, 0x10, RZ ;  /* 0x000000104a2b7819 */ /* 0x000fe200000006ff */
[----:B------:R-:W-:Y:S01]  /*6cb0*/  FMUL R28, R38, R32 ;  /* 0x00000020261c7220 */ /* 0x000fe20000400000 */
[----:B------:R-:W-:Y:S01]  /*6cc0*/  LOP3.LUT R42, R74, 0xffff0000, RZ, 0xc0, !PT ;  /* 0xffff00004a2a7812 */ /* 0x000fe200078ec0ff */
[C---:B------:R-:W-:Y:S01]  /*6cd0*/  FMUL R29, R38.reuse, R33 ;  /* 0x00000021261d7220 */ /* 0x040fe20000400000 */
[----:B------:R-:W-:Y:S01]  /*6ce0*/  SHF.L.U32 R45, R75, 0x10, RZ ;  /* 0x000000104b2d7819 */ /* 0x000fe200000006ff */
[C---:B------:R-:W-:Y:S01]  /*6cf0*/  FMUL R30, R38.reuse, R34 ;  /* 0x00000022261e7220 */ /* 0x040fe20000400000 */
[----:B------:R-:W-:Y:S01]  /*6d00*/  FFMA R31, R41, R40, R31 ;  /* 0x00000028291f7223 */ /* 0x000fe2000000001f */
[----:B------:R-:W-:Y:S01]  /*6d10*/  FMUL R35, R38, R35 ;  /* 0x0000002326237220 */ /* 0x000fe20000400000 */
[----:B------:R-:W-:Y:S01]  /*6d20*/  F2FP.BF16.F32.PACK_AB R69, R23, R18 ;  /* 0x000000121745723e */ /* 0x000fe200000010ff */
[----:B------:R-:W-:Y:S01]  /*6d30*/  FFMA R28, R41, R43, R28 ;  /* 0x0000002b291c7223 */ /* 0x000fe2000000001c */
[----:B------:R-:W-:Y:S01]  /*6d40*/  F2FP.BF16.F32.PACK_AB R70, R21, R20 ;  /* 0x000000141546723e */ /* 0x000fe200000010ff */
[----:B------:R-:W-:Y:S01]  /*6d50*/  FFMA R29, R41, R42, R29 ;  /* 0x0000002a291d7223 */ /* 0x000fe2000000001d */
[----:B------:R-:W-:Y:S01]  /*6d60*/  F2FP.BF16.F32.PACK_AB R71, R27, R22 ;  /* 0x000000161b47723e */ /* 0x000fe200000010ff */
[C---:B------:R-:W-:Y:S01]  /*6d70*/  FFMA R30, R41.reuse, R45, R30 ;  /* 0x0000002d291e7223 */ /* 0x040fe2000000001e */
[----:B------:R-:W-:Y:S01]  /*6d80*/  FFMA R35, R41, R44, R35 ;  /* 0x0000002c29237223 */ /* 0x000fe20000000023 */
[----:B------:R-:W-:Y:S02]  /*6d90*/  F2FP.BF16.F32.PACK_AB R104, R25, R24 ;  /* 0x000000181968723e */ /* 0x000fe400000010ff */
[----:B------:R1:W-:Y:S01]  /*6da0*/  STS.128 [R47+0x20], R68 ;  /* 0x000020442f007388 */ /* 0x0003e20000000c00 */
[----:B------:R-:W-:Y:S02]  /*6db0*/  F2FP.BF16.F32.PACK_AB R105, R31, R26 ;  /* 0x0000001a1f69723e */ /* 0x000fe400000010ff */
[----:B------:R-:W-:Y:S02]  /*6dc0*/  F2FP.BF16.F32.PACK_AB R106, R29, R28 ;  /* 0x0000001c1d6a723e */ /* 0x000fe400000010ff */
[----:B------:R-:W-:Y:S05]  /*6dd0*/  F2FP.BF16.F32.PACK_AB R107, R35, R30 ;  /* 0x0000001e236b723e */ /* 0x000fea00000010ff */
[----:B------:R1:W-:Y:S01]  /*6de0*/  STS.128 [R46+0x10], R104 ;  /* 0x000010682e007388 */ /* 0x0003e20000000c00 */
[----:B------:R-:W-:Y:S01]  /*6df0*/  @!PT LDS RZ, [RZ] ;  /* 0x00000000fffff984 */ /* 0x000fe20000000800 */
[----:B------:R-:W-:Y:S01]  /*6e00*/  @!PT LDS RZ, [RZ] ;  /* 0x00000000fffff984 */ /* 0x000fe20000000800 */
[----:B------:R-:W-:Y:S01]  /*6e10*/  @!PT LDS RZ, [RZ] ;  /* 0x00000000fffff984 */ /* 0x000fe20000000800 */
[----:B------:R-:W-:Y:S01]  /*6e20*/  @!PT LDS RZ, [RZ] ;  /* 0x00000000fffff984 */ /* 0x000fe20000000800 */
[----:B------:R3:W-:Y:S07]  /*6e30*/  MEMBAR.ALL.CTA ;  /* 0x0000000000007992 */ /* 0x0007ee0000008000 */
[----:B---3--:R-:W3:Y:S02]  /*6e40*/  FENCE.VIEW.ASYNC.S ;  /* 0x00000000000073c6 */ /* 0x008ee40000000000 */
[----:B---3--:R-:W-:Y:S06]  /*6e50*/  BAR.SYNC.DEFER_BLOCKING 0x1, 0x80 ;  /* 0x0042000000007b1d */ /* 0x008fec0000010000 */
[----:B------:R-:W-:Y:S05]  /*6e60*/  @P0 BRA `(.L_x_107) ;  /* 0x0000000000240947 */ /* 0x000fea0003800000 */
[----:B------:R-:W3:Y:S01]  /*6e70*/  LDCU.64 UR6, c[0x0][0x348] ;  /* 0x00006900ff0677ac */ /* 0x000ee20008000a00 */
[----:B------:R-:W-:Y:S01]  /*6e80*/  R2UR UR5, R103 ;  /* 0x00000000670572ca */ /* 0x000fe200000e0000 */
[----:B------:R-:W-:Y:S11]  /*6e90*/  UMOV UR51, UR36 ;  /* 0x0000002400337c82 */ /* 0x000ff60008000000 */
[----:B------:R-:W-:Y:S01]  /*6ea0*/  @!UPT UIADD3 URZ, UPT, UPT, URZ, URZ, URZ ;  /* 0x000000fffffff290 */ /* 0x000fe2000fffe0ff */
[----:B------:R-:W-:Y:S02]  /*6eb0*/  UIADD3 UR48, UPT, UPT, UR47, 0x200, UR5 ;  /* 0x000002002f307890 */ /* 0x000fe4000fffe005 */
[----:B---3--:R-:W-:Y:S04]  /*6ec0*/  UIADD3 UR4, UP0, UPT, UR6, 0x680, URZ ;  /* 0x0000068006047890 */ /* 0x008fe8000ff1e0ff */
[----:B------:R-:W-:Y:S09]  /*6ed0*/  UIADD3.X UR5, UPT, UPT, URZ, UR7, URZ, UP0, !UPT ;  /* 0x00000007ff057290 */ /* 0x000ff200087fe4ff */
[----:B------:R3:W-:Y:S02]  /*6ee0*/  UTMASTG.3D [UR48], [UR4] ;  /* 0x00000030040073b5 */ /* 0x0007e40008010000 */
[----:B---3--:R0:W-:Y:S02]  /*6ef0*/  UTMACMDFLUSH ;  /* 0x00000000000079b7 */ /* 0x0081e40000000000 */
.L_x_107:
[----:B------:R-:W-:Y:S05]  /*6f00*/  BSYNC.RECONVERGENT B0 ;  /* 0x0000000000007941 */ /* 0x000fea0003800200 */
.L_x_106:
[----:B------:R-:W-:Y:S01]  /*6f10*/  UIADD3 UR44, UPT, UPT, UR46, 0x1, URZ ;  /* 0x000000012e2c7890 */ /* 0x000fe2000fffe0ff */
[----:B------:R-:W-:Y:S03]  /*6f20*/  BSSY.RECONVERGENT B0, `(.L_x_108) ;  /* 0x0000005000007945 */ /* 0x000fe60003800200 */
[----:B------:R-:W-:Y:S04]  /*6f30*/  UISETP.NE.AND UP0, UPT, UR44, 0x3, UPT ;  /* 0x000000032c00788c */ /* 0x000fe8000bf05270 */
[----:B------:R-:W-:Y:S01]  /*6f40*/  USEL UR45, UR44, URZ, UP0 ;  /* 0x000000ff2c2d7287 */ /* 0x000fe20008000000 */
[----:B------:R-:W-:Y:S11]  /*6f50*/  @P0 BRA `(.L_x_109) ;  /* 0x0000000000040947 */ /* 0x000ff60003800000 */
[----:B------:R-:W-:Y:S04]  /*6f60*/  DEPBAR.LE SB0, 0x1 ;  /* 0x000080400000791a */ /* 0x000fe80000000000 */
.L_x_109:
[----:B------:R-:W-:Y:S05]  /*6f70*/  BSYNC.RECONVERGENT B0 ;  /* 0x0000000000007941 */ /* 0x000fea0003800200 */
.L_x_108:
[----:B------:R-:W-:Y:S01]  /*6f80*/  BAR.SYNC.DEFER_BLOCKING 0x1, 0x80 ;  /* 0x0042000000007b1d */ /* 0x000fe20000010000 */
[----:B------:R-:W-:Y:S01]  /*6f90*/  ISETP.NE.AND P1, PT, R101, RZ, PT ;  /* 0x000000ff6500720c */ /* 0x000fe20003f25270 */
[----:B------:R-:W-:Y:S01]  /*6fa0*/  UISETP.NE.AND UP0, UPT, UR53, URZ, UPT ;  /* 0x000000ff3500728c */ /* 0x000fe2000bf05270 */
[----:B------:R-:W-:Y:S11]  /*6fb0*/  LEA R3, R109, UR47, 0x3 ;  /* 0x0000002f6d037c11 */ /* 0x000ff6000f8e18ff */
[----:B------:R-:W-:Y:S01]  /*6fc0*/  @P1 SHF.L.U32 R4, R110, 0x1f, RZ ;  /* 0x0000001f6e041819 */ /* 0x000fe200000006ff */
[----:B------:R-:W-:Y:S06]  /*6fd0*/  BRA.U !UP0, `(.L_x_110) ;  /* 0x0000000108247547 */ /* 0x000fec000b800000 */
[----:B------:R-:W3:Y:S01]  /*6fe0*/  S2R R0, SR_CgaCtaId ;  /* 0x0000000000007919 */ /* 0x000ee20000008800 */
[----:B------:R-:W-:Y:S01]  /*6ff0*/  IMAD.U32 R2, RZ, RZ, UR52 ;  /* 0x00000034ff027e24 */ /* 0x000fe2000f8e00ff */
[----:B------:R-:W-:Y:S04]  /*7000*/  UIADD3 UR4, UPT, UPT, UR52, 0x1, URZ ;  /* 0x0000000134047890 */ /* 0x000fe8000fffe0ff */
[----:B------:R-:W-:Y:S01]  /*7010*/  @P1 LEA R2, R2, UR47, 0x3 ;  /* 0x0000002f02021c11 */ /* 0x000fe2000f8e18ff */
[----:B------:R-:W-:Y:S04]  /*7020*/  UISETP.NE.AND UP0, UPT, UR4, 0x3, UPT ;  /* 0x000000030400788c */ /* 0x000fe8000bf05270 */
[----:B------:R-:W-:Y:S01]  /*7030*/  @P1 VIADD R5, R2, 0x98 ;  /* 0x0000009802051836 */ /* 0x000fe20000000000 */
[----:B------:R-:W-:Y:S04]  /*7040*/  USEL UR52, UR4, URZ, UP0 ;  /* 0x000000ff04347287 */ /* 0x000fe80008000000 */
[----:B---3--:R-:W-:Y:S04]  /*7050*/  @P1 PRMT R0, R0, 0x654, R5 ;  /* 0x0000065400001816 */ /* 0x008fe80000000005 */
[----:B------:R3:W-:Y:S04]  /*7060*/  @P1 SYNCS.ARRIVE.TRANS64.RED.A1T0 RZ, [R0+URZ], RZ ;  /* 0x000000ff00ff19a7 */ /* 0x0007e800081004ff */
.L_x_110:
[----:B------:R-:W4:Y:S01]  /*7070*/  @P1 SYNCS.PHASECHK.TRANS64.TRYWAIT P0, [R3+URZ+0x80], R4 ;  /* 0x00008004030015a7 */ /* 0x000f2200080011ff */
[----:B------:R-:W-:Y:S01]  /*7080*/  BSSY B1, `(.L_x_111) ;  /* 0x0000015000017945 */ /* 0x000fe20003800000 */
[----:B----4-:R-:W-:Y:S03]  /*7090*/  @P1 SEL R108, RZ, 0x1, !P0 ;  /* 0x00000001ff6c1807 */ /* 0x010fe60004000000 */
[----:B------:R-:W-:Y:S05]  /*70a0*/  @!P1 BRA `(.L_x_112) ;  /* 0x0000000000489947 */ /* 0x000fea0003800000 */
[----:B------:R-:W-:Y:S01]  /*70b0*/  ISETP.NE.AND P1, PT, R111, RZ, PT ;  /* 0x000000ff6f00720c */ /* 0x000fe20003f25270 */
[----:B------:R-:W-:Y:S01]  /*70c0*/  BSSY B0, `(.L_x_113) ;  /* 0x000000a000007945 */ /* 0x000fe20003800000 */
[----:B------:R-:W-:Y:S11]  /*70d0*/  ISETP.NE.AND P0, PT, R108, RZ, PT ;  /* 0x000000ff6c00720c */ /* 0x000ff60003f05270 */
[----:B------:R-:W-:Y:S04]  /*70e0*/  @P1 IMAD R109, R109, 0x2000, R96 ;  /* 0x000020006d6d1824 */ /* 0x000fe800078e0260 */
[----:B------:R-:W-:Y:S01]  /*70f0*/  @P1 IMAD.IADD R4, R81, 0x1, R109 ;  /* 0x0000000151041824 */ /* 0x000fe200078e026d */
[----:B------:R-:W-:Y:S03]  /*7100*/  @P1 IADD3 R2, PT, PT, R80, R109, RZ ;  /* 0x0000006d50021210 */ /* 0x000fe60007ffe0ff */
[----:B---3--:R-:W-:Y:S01]  /*7110*/  @P1 IMAD.IADD R0, R95, 0x1, R4 ;  /* 0x000000015f001824 */ /* 0x008fe200078e0204 */
[----:B------:R-:W-:Y:S06]  /*7120*/  @P0 BRA `(.L_x_114) ;  /* 0x00000000000c0947 */ /* 0x000fec0003800000 */
[----:B------:R-:W-:Y:S04]  /*7130*/  SHF.L.U32 R110, R110, 0x1f, RZ ;  /* 0x0000001f6e6e7819 */ /* 0x000fe800000006ff */
[----:B------:R-:W3:Y:S02]  /*7140*/  SYNCS.PHASECHK.TRANS64.TRYWAIT P0, [R3+URZ+0x80], R110 ;  /* 0x0000806e030075a7 */ /* 0x000ee400080011ff */
[----:B---3--:R-:W-:Y:S05]  /*7150*/  @!P0 BRA `(.L_x_115) ;  /* 0x0000001800a48947 */ /* 0x008fea0003800000 */
.L_x_114:
[----:B------:R-:W-:Y:S05]  /*7160*/  BSYNC B0 ;  /* 0x0000000000007941 */ /* 0x000fea0003800000 */
.L_x_113:
[----:B------:R-:W-:Y:S11]  /*7170*/  ISETP.NE.AND P0, PT, R111, RZ, PT ;  /* 0x000000ff6f00720c */ /* 0x000ff60003f05270 */
[----:B------:R-:W-:Y:S02]  /*7180*/  @!UPT UIADD3 URZ, UPT, UPT, URZ, URZ, URZ ;  /* 0x000000fffffff290 */ /* 0x000fe4000fffe0ff */
[----:B------:R4:W1:Y:S04]  /*7190*/  @P0 LDS.128 R48, [R109] ;  /* 0x000000006d300984 */ /* 0x0008680000000c00 */
[----:B------:R4:W1:Y:S04]  /*71a0*/  @P0 LDS.128 R64, [R2+0x20] ;  /* 0x0000200002400984 */ /* 0x0008680000000c00 */
[----:B------:R4:W1:Y:S04]  /*71b0*/  @P0 LDS.128 R56, [R4+0x10] ;  /* 0x0000100004380984 */ /* 0x0008680000000c00 */
[----:B------:R4:W1:Y:S02]  /*71c0*/  @P0 LDS.128 R72, [R0+0x10] ;  /* 0x0000100000480984 */ /* 0x0008640000000c00 */
.L_x_112:
[----:B------:R-:W-:Y:S05]  /*71d0*/  BSYNC B1 ;  /* 0x0000000000017941 */ /* 0x000fea0003800000 */
.L_x_111:
[----:B---34-:R-:W-:Y:S05]  /*71e0*/  VIADD R0, R39, 0x20 ;  /* 0x0000002027007836 */ /* 0x018fea0000000000 */
[----:B------:R-:W-:Y:S04]  /*71f0*/  SHF.R.U32.HI R0, RZ, 0x15, R0 ;  /* 0x00000015ff007819 */ /* 0x000fe80000011600 */
[----:B------:R-:W-:Y:S11]  /*7200*/  LOP3.LUT P0, RZ, R0, 0x3, R85, 0x48, !PT ;  /* 0x0000000300ff7812 */ /* 0x000ff60007804855 */
[----:B------:R-:W-:Y:S02]  /*7210*/  @!UPT UIADD3 URZ, UPT, UPT, URZ, URZ, URZ ;  /* 0x000000fffffff290 */ /* 0x000fe4000fffe0ff */
[----:B------:R-:W-:Y:S05]  /*7220*/  @!P0 BRA `(.L_x_116) ;  /* 0x0000000000408947 */ /* 0x000fea0003800000 */
[----:B------:R-:W3:Y:S01]  /*7230*/  LDCU.64 UR8, c[0x4][0x70] ;  /* 0x01000e00ff0877ac */ /* 0x000ee20008000a00 */
[----:B------:R-:W-:Y:S01]  /*7240*/  MOV R3, 0x0 ;  /* 0x0000000000037802 */ /* 0x000fe20000000f00 */
[----:B------:R-:W-:Y:S02]  /*7250*/  HFMA2 R12, -RZ, RZ, 0, 5.9604644775390625e-08 ;  /* 0x00000001ff0c7431 */ /* 0x000fe400000001ff */
[----:B------:R-:W-:Y:S02]  /*7260*/  IMAD.MOV.U32 R8, RZ, RZ, 0x192 ;  /* 0x00000192ff087424 */ /* 0x000fe400078e00ff */
[----:B------:R-:W-:Y:S01]  /*7270*/  IMAD.MOV.U32 R13, RZ, RZ, RZ ;  /* 0x000000ffff0d7224 */ /* 0x000fe200078e00ff */
[----:B------:R-:W4:Y:S01]  /*7280*/  LDCU.64 UR6, c[0x4][0x78] ;  /* 0x01000f00ff0677ac */ /* 0x000f220008000a00 */
[----:B------:R-:W1:Y:S01]  /*7290*/  LDC.64 R2, c[0x4][R3] ;  /* 0x0100000003027b82 */ /* 0x000e620000000a00 */
[----:B------:R-:W5:Y:S01]  /*72a0*/  LDCU.64 UR4, c[0x4][0x10] ;  /* 0x01000200ff0477ac */ /* 0x000f620008000a00 */
[----:B---3--:R-:W-:Y:S01]  /*72b0*/  MOV R5, UR9 ;  /* 0x0000000900057c02 */ /* 0x008fe20008000f00 */
[----:B------:R-:W-:Y:S01]  /*72c0*/  IMAD.U32 R4, RZ, RZ, UR8 ;  /* 0x00000008ff047e24 */ /* 0x000fe2000f8e00ff */
[----:B----4-:R-:W-:Y:S01]  /*72d0*/  MOV R7, UR7 ;  /* 0x0000000700077c02 */ /* 0x010fe20008000f00 */
[----:B------:R-:W-:Y:S01]  /*72e0*/  IMAD.U32 R6, RZ, RZ, UR6 ;  /* 0x00000006ff067e24 */ /* 0x000fe2000f8e00ff */
[----:B-----5:R-:W-:Y:S01]  /*72f0*/  MOV R11, UR5 ;  /* 0x00000005000b7c02 */ /* 0x020fe20008000f00 */
[----:B------:R-:W-:Y:S02]  /*7300*/  IMAD.U32 R10, RZ, RZ, UR4 ;  /* 0x00000004ff0a7e24 */ /* 0x000fe4000f8e00ff */
[----:B------:R-:W-:Y:S07]  /*7310*/  LEPC R20, `(.L_x_116) ;  /* 0x000000001014794e */ /* 0x000fee0000000000 */
[----:B-12---:R-:W-:Y:S05]  /*7320*/  CALL.ABS.NOINC R2 ;  /* 0x0000000002007343 */ /* 0x006fea0003c00000 */
.L_x_116:
[----:B------:R-:W-:Y:S01]  /*7330*/  ISETP.NE.AND P0, PT, R97, RZ, PT ;  /* 0x000000ff6100720c */ /* 0x000fe20003f05270 */
[----:B------:R-:W-:Y:S05]  /*7340*/  WARPSYNC.ALL ;  /* 0x0000000000007948 */ /* 0x000fea0003800000 */
[----:B------:R-:W-:Y:S01]  /*7350*/  R2UR UR4, R39 ;  /* 0x00000000270472ca */ /* 0x000fe200000e0000 */
[----:B------:R-:W3:Y:S01]  /*7360*/  S2UR UR6, SR_CgaCtaId ;  /* 0x00000000000679c3 */ /* 0x000ee20000008800 */
[----:B------:R-:W-:Y:S01]  /*7370*/  R2UR UR5, R102 ;  /* 0x00000000660572ca */ /* 0x000fe200000e0000 */
[----:B------:R-:W-:Y:S01]  /*7380*/  BSSY.RECONVERGENT B0, `(.L_x_117) ;  /* 0x0000090000007945 */ /* 0x000fe20003800200 */
[C---:B-1----:R-:W-:Y:S02]  /*7390*/  SHF.L.U32 R40, R48.reuse, 0x10, RZ ;  /* 0x0000001030287819 */ /* 0x042fe400000006ff */
[----:B------:R-:W-:Y:S02]  /*73a0*/  LOP3.LUT R42, R48, 0xffff0000, RZ, 0xc0, !PT ;  /* 0xffff0000302a7812 */ /* 0x000fe400078ec0ff */
[C---:B------:R-:W-:Y:S02]  /*73b0*/  SHF.L.U32 R43, R49.reuse, 0x10, RZ ;  /* 0x00000010312b7819 */ /* 0x040fe400000006ff */
[----:B------:R-:W-:Y:S02]  /*73c0*/  LOP3.LUT R44, R49, 0xffff0000, RZ, 0xc0, !PT ;  /* 0xffff0000312c7812 */ /* 0x000fe400078ec0ff */
[C---:B------:R-:W-:Y:S01]  /*73d0*/  SHF.L.U32 R45, R50.reuse, 0x10, RZ ;  /* 0x00000010322d7819 */ /* 0x040fe200000006ff */
[----:B------:R-:W1:Y:S01]  /*73e0*/  LDTM.x32 R4, tmem[UR4+0x20] ;  /* 0x00002004000479ee */ /* 0x000e6200082c0000 */
[----:B--2---:R-:W-:Y:S01]  /*73f0*/  LOP3.LUT R46, R50, 0xffff0000, RZ, 0xc0, !PT ;  /* 0xffff0000322e7812 */ /* 0x004fe200078ec0ff */
[----:B------:R-:W-:Y:S01]  /*7400*/  USHF.L.U32 UR4, UR45, 0xd, URZ ;  /* 0x0000000d2d047899 */ /* 0x000fe200080006ff */
[C---:B------:R-:W-:Y:S01]  /*7410*/  SHF.L.U32 R47, R51.reuse, 0x10, RZ ;  /* 0x00000010332f7819 */ /* 0x040fe200000006ff */
[----:B------:R-:W-:Y:S01]  /*7420*/  NOP ;  /* 0x0000000000007918 */ /* 0x000fe20000000000 */
[----:B------:R-:W-:Y:S01]  /*7430*/  LOP3.LUT R49, R51, 0xffff0000, RZ, 0xc0, !PT ;  /* 0xffff000033317812 */ /* 0x000fe200078ec0ff */
[----:B------:R-:W-:Y:S01]  /*7440*/  UIADD3 UR5, UPT, UPT, UR5, 0x100, URZ ;  /* 0x0000010005057890 */ /* 0x000fe2000fffe0ff */
[C---:B------:R-:W-:Y:S02]  /*7450*/  SHF.L.U32 R48, R56.reuse, 0x10, RZ ;  /* 0x0000001038307819 */ /* 0x040fe400000006ff */
[----:B------:R-:W-:Y:S02]  /*7460*/  LOP3.LUT R51, R56, 0xffff0000, RZ, 0xc0, !PT ;  /* 0xffff000038337812 */ /* 0x000fe400078ec0ff */
[C---:B------:R-:W-:Y:S02]  /*7470*/  SHF.L.U32 R50, R57.reuse, 0x10, RZ ;  /* 0x0000001039327819 */ /* 0x040fe400000006ff */
[----:B------:R-:W-:Y:S02]  /*7480*/  LOP3.LUT R52, R57, 0xffff0000, RZ, 0xc0, !PT ;  /* 0xffff000039347812 */ /* 0x000fe400078ec0ff */
[----:B------:R-:W-:Y:S02]  /*7490*/  IADD3 R103, PT, PT, R96, UR4, RZ ;  /* 0x0000000460677c10 */ /* 0x000fe4000fffe0ff */
[C---:B------:R-:W-:Y:S02]  /*74a0*/  SHF.L.U32 R53, R58.reuse, 0x10, RZ ;  /* 0x000000103a357819 */ /* 0x040fe400000006ff */
[----:B------:R-:W-:Y:S02]  /*74b0*/  LOP3.LUT R54, R58, 0xffff0000, RZ, 0xc0, !PT ;  /* 0xffff00003a367812 */ /* 0x000fe400078ec0ff */
[C---:B------:R-:W-:Y:S02]  /*74c0*/  SHF.L.U32 R55, R59.reuse, 0x10, RZ ;  /* 0x000000103b377819 */ /* 0x040fe400000006ff */
[----:B------:R-:W-:Y:S01]  /*74d0*/  LOP3.LUT R56, R59, 0xffff0000, RZ, 0xc0, !PT ;  /* 0xffff00003b387812 */ /* 0x000fe200078ec0ff */
[C---:B-1----:R-:W-:Y:S01]  /*74e0*/  FMUL R4, R38.reuse, R4 ;  /* 0x0000000426047220 */ /* 0x042fe20000400000 */
[----:B------:R-:W-:Y:S01]  /*74f0*/  IADD3 R102, PT, PT, R81, R103, RZ ;  /* 0x0000006751667210 */ /* 0x000fe20007ffe0ff */
[----:B------:R-:W-:Y:S01]  /*7500*/  FMUL R5, R38, R5 ;  /* 0x0000000526057220 */ /* 0x000fe20000400000 */
[----:B------:R-:W-:Y:S01]  /*7510*/  SHF.L.U32 R57, R64, 0x10, RZ ;  /* 0x0000001040397819 */ /* 0x000fe200000006ff */
[----:B------:R-:W-:Y:S01]  /*7520*/  FMUL R6, R38, R6 ;  /* 0x0000000626067220 */ /* 0x000fe20000400000 */
[----:B------:R-:W-:Y:S01]  /*7530*/  IADD3 R103, PT, PT, R80, R103, RZ ;  /* 0x0000006750677210 */ /* 0x000fe20007ffe0ff */
[----:B------:R-:W-:Y:S01]  /*7540*/  FMUL R7, R38, R7 ;  /* 0x0000000726077220 */ /* 0x000fe20000400000 */
[----:B------:R-:W-:Y:S01]  /*7550*/  LOP3.LUT R58, R64, 0xffff0000, RZ, 0xc0, !PT ;  /* 0xffff0000403a7812 */ /* 0x000fe200078ec0ff */
[----:B------:R-:W-:Y:S01]  /*7560*/  FFMA R4, R41, R40, R4 ;  /* 0x0000002829047223 */ /* 0x000fe20000000004 */
[C---:B------:R-:W-:Y:S01]  /*7570*/  SHF.L.U32 R59, R65.reuse, 0x10, RZ ;  /* 0x00000010413b7819 */ /* 0x040fe200000006ff */
[----:B------:R-:W-:Y:S01]  /*7580*/  FMUL R8, R38, R8 ;  /* 0x0000000826087220 */ /* 0x000fe20000400000 */
[----:B------:R-:W-:Y:S01]  /*7590*/  LOP3.LUT R60, R65, 0xffff0000, RZ, 0xc0, !PT ;  /* 0xffff0000413c7812 */ /* 0x000fe200078ec0ff */
[----:B---3--:R-:W-:Y:S01]  /*75a0*/  UPRMT UR5, UR6, 0x654, UR5 ;  /* 0x0000065406057896 */ /* 0x008fe20008000005 */
[----:B------:R-:W-:Y:S01]  /*75b0*/  IADD3 R116, PT, PT, R95, R102, RZ ;  /* 0x000000665f747210 */ /* 0x000fe20007ffe0ff */
[C---:B------:R-:W-:Y:S01]  /*75c0*/  FFMA R5, R41.reuse, R42, R5 ;  /* 0x0000002a29057223 */ /* 0x040fe20000000005 */
[C---:B------:R-:W-:Y:S01]  /*75d0*/  FFMA R6, R41.reuse, R43, R6 ;  /* 0x0000002b29067223 */ /* 0x040fe20000000006 */
[C---:B------:R-:W-:Y:S01]  /*75e0*/  FFMA R7, R41.reuse, R44, R7 ;  /* 0x0000002c29077223 */ /* 0x040fe20000000007 */
[----:B------:R-:W-:Y:S01]  /*75f0*/  SHF.L.U32 R61, R66, 0x10, RZ ;  /* 0x00000010423d7819 */ /* 0x000fe200000006ff */
[----:B------:R-:W-:Y:S01]  /*7600*/  FFMA R8, R41, R45, R8 ;  /* 0x0000002d29087223 */ /* 0x000fe20000000008 */
[----:B------:R-:W-:Y:S01]  /*7610*/  F2FP.BF16.F32.PACK_AB R80, R5, R4 ;  /* 0x000000040550723e */ /* 0x000fe200000010ff */
[C---:B------:R-:W-:Y:S01]  /*7620*/  FMUL R9, R38.reuse, R9 ;  /* 0x0000000926097220 */ /* 0x040fe20000400000 */
[----:B------:R-:W-:Y:S01]  /*7630*/  SYNCS.ARRIVE.TRANS64.RED.A1T0 RZ, [UR5], RZ ;  /* 0x000000ffffff79a7 */ /* 0x000fe20008100405 */
[----:B------:R-:W-:Y:S01]  /*7640*/  F2FP.BF16.F32.PACK_AB R81, R7, R6 ;  /* 0x000000060751723e */ /* 0x000fe200000010ff */
[C---:B------:R-:W-:Y:S01]  /*7650*/  FMUL R0, R38.reuse, R10 ;  /* 0x0000000a26007220 */ /* 0x040fe20000400000 */
[C---:B------:R-:W-:Y:S01]  /*7660*/  FFMA R9, R41.reuse, R46, R9 ;  /* 0x0000002e29097223 */ /* 0x040fe20000000009 */
[C---:B------:R-:W-:Y:S01]  /*7670*/  FMUL R2, R38.reuse, R11 ;  /* 0x0000000b26027220 */ /* 0x040fe20000400000 */
[----:B------:R-:W-:Y:S01]  /*7680*/  FMUL R3, R38, R12 ;  /* 0x0000000c26037220 */ /* 0x000fe20000400000 */
[----:B------:R-:W-:Y:S01]  /*7690*/  LOP3.LUT R62, R66, 0xffff0000, RZ, 0xc0, !PT ;  /* 0xffff0000423e7812 */ /* 0x000fe200078ec0ff */
[----:B------:R-:W-:Y:S01]  /*76a0*/  FFMA R0, R41, R47, R0 ;  /* 0x0000002f29007223 */ /* 0x000fe20000000000 */
[----:B------:R-:W-:Y:S01]  /*76b0*/  F2FP.BF16.F32.PACK_AB R82, R9, R8 ;  /* 0x000000080952723e */ /* 0x000fe200000010ff */
[C---:B------:R-:W-:Y:S01]  /*76c0*/  FFMA R2, R41.reuse, R49, R2 ;  /* 0x0000003129027223 */ /* 0x040fe20000000002 */
[----:B------:R-:W-:Y:S01]  /*76d0*/  FFMA R3, R41, R48, R3 ;  /* 0x0000003029037223 */ /* 0x000fe20000000003 */
[C---:B------:R-:W-:Y:S01]  /*76e0*/  FMUL R10, R38.reuse, R13 ;  /* 0x0000000d260a7220 */ /* 0x040fe20000400000 */
[----:B------:R-:W-:Y:S01]  /*76f0*/  SHF.L.U32 R63, R67, 0x10, RZ ;  /* 0x00000010433f7819 */ /* 0x000fe200000006ff */
[----:B------:R-:W-:Y:S01]  /*7700*/  FMUL R11, R38, R14 ;  /* 0x0000000e260b7220 */ /* 0x000fe20000400000 */
[----:B------:R-:W-:Y:S01]  /*7710*/  F2FP.BF16.F32.PACK_AB R83, R2, R0 ;  /* 0x000000000253723e */ /* 0x000fe200000010ff */
[----:B------:R-:W-:Y:S01]  /*7720*/  FFMA R10, R41, R51, R10 ;  /* 0x00000033290a7223 */ /* 0x000fe2000000000a */
[C---:B------:R-:W-:Y:S01]  /*7730*/  FMUL R15, R38.reuse, R15 ;  /* 0x0000000f260f7220 */ /* 0x040fe20000400000 */
[C---:B------:R-:W-:Y:S01]  /*7740*/  FMUL R12, R38.reuse, R16 ;  /* 0x00000010260c7220 */ /* 0x040fe20000400000 */
[----:B------:R-:W-:Y:S01]  /*7750*/  FMUL R13, R38, R17 ;  /* 0x00000011260d7220 */ /* 0x000fe20000400000 */
[----:B------:R1:W-:Y:S01]  /*7760*/  STS.128 [R96+UR4], R80 ;  /* 0x0000005060007988 */ /* 0x0003e20008000c04 */
[----:B------:R-:W-:Y:S01]  /*7770*/  LOP3.LUT R64, R67, 0xffff0000, RZ, 0xc0, !PT ;  /* 0xffff000043407812 */ /* 0x000fe200078ec0ff */
[C---:B------:R-:W-:Y:S01]  /*7780*/  FFMA R11, R41.reuse, R50, R11 ;  /* 0x00000032290b7223 */ /* 0x040fe2000000000b */
[----:B------:R-:W-:Y:S01]  /*7790*/  SHF.L.U32 R65, R72, 0x10, RZ ;  /* 0x0000001048417819 */ /* 0x000fe200000006ff */
[C---:B------:R-:W-:Y:S01]  /*77a0*/  FFMA R15, R41.reuse, R52, R15 ;  /* 0x00000034290f7223 */ /* 0x040fe2000000000f */
[----:B------:R-:W-:Y:S01]  /*77b0*/  F2FP.BF16.F32.PACK_AB R104, R10, R3 ;  /* 0x000000030a68723e */ /* 0x000fe200000010ff */
[C---:B------:R-:W-:Y:S01]  /*77c0*/  FFMA R12, R41.reuse, R53, R12 ;  /* 0x00000035290c7223 */ /* 0x040fe2000000000c */
[C---:B------:R-:W-:Y:S01]  /*77d0*/  FFMA R13, R41.reuse, R54, R13 ;  /* 0x00000036290d7223 */ /* 0x040fe2000000000d */
[C---:B------:R-:W-:Y:S01]  /*77e0*/  FMUL R14, R38.reuse, R18 ;  /* 0x00000012260e7220 */ /* 0x040fe20000400000 */
[C---:B------:R-:W-:Y:S01]  /*77f0*/  FMUL R19, R38.reuse, R19 ;  /* 0x0000001326137220 */ /* 0x040fe20000400000 */
[C---:B------:R-:W-:Y:S01]  /*7800*/  FMUL R16, R38.reuse, R20 ;  /* 0x0000001426107220 */ /* 0x040fe20000400000 */
[C---:B------:R-:W-:Y:S01]  /*7810*/  FMUL R17, R38.reuse, R21 ;  /* 0x0000001526117220 */ /* 0x040fe20000400000 */
[C---:B------:R-:W-:Y:S01]  /*7820*/  FFMA R14, R41.reuse, R55, R14 ;  /* 0x00000037290e7223 */ /* 0x040fe2000000000e */
        /* <DEDUP_REMOVED lines=9> */
[----:B------:R-:W-:Y:S01]  /*78c0*/  FFMA R23, R41, R60, R23 ;  /* 0x0000003c29177223 */ /* 0x000fe20000000017 */
[C---:B------:R-:W-:Y:S01]  /*78d0*/  FMUL R27, R38.reuse, R27 ;  /* 0x0000001b261b7220 */ /* 0x040fe20000400000 */
[----:B------:R-:W-:Y:S01]  /*78e0*/  F2FP.BF16.F32.PACK_AB R105, R15, R11 ;  /* 0x0000000b0f69723e */ /* 0x000fe200000010ff */
[----:B------:R-:W-:Y:S01]  /*78f0*/  FFMA R20, R41, R61, R20 ;  /* 0x0000003d29147223 */ /* 0x000fe20000000014 */
[----:B------:R-:W-:Y:S01]  /*7900*/  F2FP.BF16.F32.PACK_AB R106, R13, R12 ;  /* 0x0000000c0d6a723e */ /* 0x000fe200000010ff */
[----:B------:R-:W-:Y:S01]  /*7910*/  FMUL R24, R38, R28 ;  /* 0x0000001c26187220 */ /* 0x000fe20000400000 */
[----:B------:R-:W-:Y:S01]  /*7920*/  F2FP.BF16.F32.PACK_AB R107, R19, R14 ;  /* 0x0000000e136b723e */ /* 0x000fe200000010ff */
[----:B------:R-:W-:Y:S01]  /*7930*/  FFMA R21, R41, R62, R21 ;  /* 0x0000003e29157223 */ /* 0x000fe20000000015 */
[----:B------:R-:W-:Y:S01]  /*7940*/  LOP3.LUT R66, R72, 0xffff0000, RZ, 0xc0, !PT ;  /* 0xffff000048427812 */ /* 0x000fe200078ec0ff */
[C---:B------:R-:W-:Y:S01]  /*7950*/  FMUL R25, R38.reuse, R29 ;  /* 0x0000001d26197220 */ /* 0x040fe20000400000 */
[----:B------:R-:W-:Y:S01]  /*7960*/  SHF.L.U32 R67, R73, 0x10, RZ ;  /* 0x0000001049437819 */ /* 0x000fe200000006ff */
[----:B------:R1:W-:Y:S01]  /*7970*/  STS.128 [R102+0x10], R104 ;  /* 0x0000106866007388 */ /* 0x0003e20000000c00 */
[----:B------:R-:W-:Y:S01]  /*7980*/  FFMA R22, R41, R63, R22 ;  /* 0x0000003f29167223 */ /* 0x000fe20000000016 */
[----:B------:R-:W-:Y:S01]  /*7990*/  LOP3.LUT R68, R73, 0xffff0000, RZ, 0xc0, !PT ;  /* 0xffff000049447812 */ /* 0x000fe200078ec0ff */
[----:B------:R-:W-:Y:S01]  /*79a0*/  FMUL R26, R38, R30 ;  /* 0x0000001e261a7220 */ /* 0x000fe20000400000 */
[C---:B------:R-:W-:Y:S01]  /*79b0*/  FFMA R27, R41.reuse, R64, R27 ;  /* 0x00000040291b7223 */ /* 0x040fe2000000001b */
[----:B------:R-:W-:Y:S01]  /*79c0*/  SHF.L.U32 R69, R74, 0x10, RZ ;  /* 0x000000104a457819 */ /* 0x000fe200000006ff */
[----:B------:R-:W-:Y:S01]  /*79d0*/  FMUL R31, R38, R31 ;  /* 0x0000001f261f7220 */ /* 0x000fe20000400000 */
[C---:B------:R-:W-:Y:S01]  /*79e0*/  FFMA R24, R41.reuse, R65, R24 ;  /* 0x0000004129187223 */ /* 0x040fe20000000018 */
[----:B------:R-:W-:Y:S01]  /*79f0*/  LOP3.LUT R70, R74, 0xffff0000, RZ, 0xc0, !PT ;  /* 0xffff00004a467812 */ /* 0x000fe200078ec0ff */
[C---:B------:R-:W-:Y:S01]  /*7a00*/  FMUL R28, R38.reuse, R32 ;  /* 0x00000020261c7220 */ /* 0x040fe20000400000 */
[----:B------:R-:W-:Y:S01]  /*7a10*/  FFMA R25, R41, R66, R25 ;  /* 0x0000004229197223 */ /* 0x000fe20000000019 */
[----:B------:R-:W-:Y:S01]  /*7a20*/  SHF.L.U32 R71, R75, 0x10, RZ ;  /* 0x000000104b477819 */ /* 0x000fe200000006ff */
[C---:B------:R-:W-:Y:S01]  /*7a30*/  FMUL R29, R38.reuse, R33 ;  /* 0x00000021261d7220 */ /* 0x040fe20000400000 */
[----:B------:R-:W-:Y:S01]  /*7a40*/  FFMA R26, R41, R67, R26 ;  /* 0x00000043291a7223 */ /* 0x000fe2000000001a */
[----:B------:R-:W-:Y:S01]  /*7a50*/  LOP3.LUT R72, R75, 0xffff0000, RZ, 0xc0, !PT ;  /* 0xffff00004b487812 */ /* 0x000fe200078ec0ff */
        /* <DEDUP_REMOVED lines=8> */
[----:B------:R-:W-:Y:S01]  /*7ae0*/  FFMA R30, R41, R71, R30 ;  /* 0x00000047291e7223 */ /* 0x000fe2000000001e */
[----:B------:R-:W-:Y:S01]  /*7af0*/  F2FP.BF16.F32.PACK_AB R111, R27, R22 ;  /* 0x000000161b6f723e */ /* 0x000fe200000010ff */
[----:B------:R-:W-:Y:S01]  /*7b00*/  FFMA R35, R41, R72, R35 ;  /* 0x0000004829237223 */ /* 0x000fe20000000023 */
[----:B------:R-:W-:Y:S02]  /*7b10*/  F2FP.BF16.F32.PACK_AB R112, R25, R24 ;  /* 0x000000181970723e */ /* 0x000fe400000010ff */
[----:B------:R-:W-:Y:S01]  /*7b20*/  F2FP.BF16.F32.PACK_AB R113, R31, R26 ;  /* 0x0000001a1f71723e */ /* 0x000fe200000010ff */
[----:B------:R1:W-:Y:S01]  /*7b30*/  STS.128 [R103+0x20], R108 ;  /* 0x0000206c67007388 */ /* 0x0003e20000000c00 */
        /* <DEDUP_REMOVED lines=8> */
[----:B--2---:R-:W2:Y:S02]  /*7bc0*/  FENCE.VIEW.ASYNC.S ;  /* 0x00000000000073c6 */ /* 0x004ea40000000000 */
[----:B--2---:R-:W-:Y:S06]  /*7bd0*/  BAR.SYNC.DEFER_BLOCKING 0x1, 0x80 ;  /* 0x0042000000007b1d */ /* 0x004fec0000010000 */
[----:B------:R-:W-:Y:S05]  /*7be0*/  @P0 BRA `(.L_x_118) ;  /* 0x0000000000240947 */ /* 0x000fea0003800000 */
[----:B------:R-:W2:Y:S01]  /*7bf0*/  LDCU.64 UR10, c[0x0][0x348] ;  /* 0x00006900ff0a77ac */ /* 0x000ea20008000a00 */
[----:B------:R-:W-:Y:S02]  /*7c00*/  UIADD3 UR9, UPT, UPT, UR49, 0x20, URZ ;  /* 0x0000002031097890 */ /* 0x000fe4000fffe0ff */
[----:B------:R-:W-:Y:S02]  /*7c10*/  UIADD3 UR8, UPT, UPT, UR47, 0x200, UR4 ;  /* 0x000002002f087890 */ /* 0x000fe4000fffe004 */
[----:B--2---:R-:W-:Y:S03]  /*7c20*/  UIADD3 UR6, UP0, UPT, UR10, 0x680, URZ ;  /* 0x000006800a067890 */ /* 0x004fe6000ff1e0ff */
[----:B------:R-:W-:Y:S01]  /*7c30*/  UMOV UR10, UR50 ;  /* 0x00000032000a7c82 */ /* 0x000fe20008000000 */
[----:B------:R-:W-:Y:S03]  /*7c40*/  UIADD3.X UR7, UPT, UPT, URZ, UR11, URZ, UP0, !UPT ;  /* 0x0000000bff077290 */ /* 0x000fe600087fe4ff */
[----:B------:R-:W-:Y:S06]  /*7c50*/  UMOV UR11, UR36 ;  /* 0x00000024000b7c82 */ /* 0x000fec0008000000 */
[----:B------:R2:W-:Y:S02]  /*7c60*/  UTMASTG.3D [UR8], [UR6] ;  /* 0x00000008060073b5 */ /* 0x0005e40008010000 */
[----:B--2---:R0:W-:Y:S02]  /*7c70*/  UTMACMDFLUSH ;  /* 0x00000000000079b7 */ /* 0x0041e40000000000 */
.L_x_118:
[----:B------:R-:W-:Y:S05]  /*7c80*/  BSYNC.RECONVERGENT B0 ;  /* 0x0000000000007941 */ /* 0x000fea0003800200 */
.L_x_117:
[----:B------:R-:W-:Y:S01]  /*7c90*/  UIADD3 UR4, UPT, UPT, UR45, 0x1, URZ ;  /* 0x000000012d047890 */ /* 0x000fe2000fffe0ff */
[----:B------:R-:W-:Y:S03]  /*7ca0*/  BSSY.RECONVERGENT B0, `(.L_x_119) ;  /* 0x0000008000007945 */ /* 0x000fe60003800200 */
[----:B------:R-:W-:Y:S04]  /*7cb0*/  UISETP.NE.AND UP0, UPT, UR4, 0x3, UPT ;  /* 0x000000030400788c */ /* 0x000fe8000bf05270 */
[----:B------:R-:W-:Y:S02]  /*7cc0*/  UISETP.EQ.XOR UP1, UPT, UR44, 0x3, !UP0 ;  /* 0x000000032c00788c */ /* 0x000fe4000c722a70 */
[----:B------:R-:W-:Y:S02]  /*7cd0*/  USEL UR46, UR4, URZ, UP0 ;  /* 0x000000ff042e7287 */ /* 0x000fe40008000000 */
[----:B------:R-:W-:Y:S04]  /*7ce0*/  USEL UR5, URZ, 0x1, !UP1 ;  /* 0x00000001ff057887 */ /* 0x000fe8000c800000 */
[----:B------:R-:W-:Y:S01]  /*7cf0*/  ULOP3.LUT UR54, UR54, UR5, URZ, 0x3c, !UPT ;  /* 0x0000000536367292 */ /* 0x000fe2000f8e3cff */
[----:B------:R-:W-:Y:S11]  /*7d00*/  @P0 BRA `(.L_x_120) ;  /* 0x0000000000040947 */ /* 0x000ff60003800000 */
[----:B------:R-:W-:Y:S04]  /*7d10*/  DEPBAR.LE SB0, 0x1 ;  /* 0x000080400000791a */ /* 0x000fe80000000000 */
.L_x_120:
[----:B------:R-:W-:Y:S05]  /*7d20*/  BSYNC.RECONVERGENT B0 ;  /* 0x0000000000007941 */ /* 0x000fea0003800200 */
.L_x_119:
[----:B------:R-:W-:Y:S01]  /*7d30*/  BAR.SYNC.DEFER_BLOCKING 0x1, 0x80 ;  /* 0x0042000000007b1d */ /* 0x000fe20000010000 */
[----:B------:R-:W-:Y:S01]  /*7d40*/  UISETP.NE.AND UP0, UPT, UR53, -0x2, UPT ;  /* 0xfffffffe3500788c */ /* 0x000fe2000bf05270 */
[----:B------:R-:W-:Y:S08]  /*7d50*/  IADD3 R0, PT, PT, R36, 0x1, RZ ;  /* 0x0000000124007810 */ /* 0x000ff00007ffe0ff */
[----:B------:R-:W-:Y:S05]  /*7d60*/  BRA.U !UP0, `(.L_x_121) ;  /* 0x0000000108287547 */ /* 0x000fea000b800000 */
[----:B------:R-:W2:Y:S01]  /*7d70*/  S2R R2, SR_CgaCtaId ;  /* 0x0000000000027919 */ /* 0x000ea20000008800 */
[----:B------:R-:W-:Y:S01]  /*7d80*/  ISETP.NE.AND P0, PT, R101, RZ, PT ;  /* 0x000000ff6500720c */ /* 0x000fe20003f05270 */
[----:B------:R-:W-:Y:S01]  /*7d90*/  IMAD.U32 R3, RZ, RZ, UR52 ;  /* 0x00000034ff037e24 */ /* 0x000fe2000f8e00ff */
[----:B------:R-:W-:Y:S04]  /*7da0*/  UIADD3 UR4, UPT, UPT, UR52, 0x1, URZ ;  /* 0x0000000134047890 */ /* 0x000fe8000fffe0ff */
[----:B------:R-:W-:Y:S04]  /*7db0*/  UISETP.NE.AND UP0, UPT, UR4, 0x3, UPT ;  /* 0x000000030400788c */ /* 0x000fe8000bf05270 */
[----:B------:R-:W-:Y:S03]  /*7dc0*/  USEL UR52, UR4, URZ, UP0 ;  /* 0x000000ff04347287 */ /* 0x000fe60008000000 */
[----:B------:R-:W-:Y:S05]  /*7dd0*/  @P0 LEA R3, R3, UR47, 0x3 ;  /* 0x0000002f03030c11 */ /* 0x000fea000f8e18ff */
[----:B------:R-:W-:Y:S05]  /*7de0*/  @P0 VIADD R3, R3, 0x98 ;  /* 0x0000009803030836 */ /* 0x000fea0000000000 */
[----:B--2---:R-:W-:Y:S04]  /*7df0*/  @P0 PRMT R2, R2, 0x654, R3 ;  /* 0x0000065402020816 */ /* 0x004fe80000000003 */
[----:B------:R2:W-:Y:S03]  /*7e00*/  @P0 SYNCS.ARRIVE.TRANS64.RED.A1T0 RZ, [R2+URZ], RZ ;  /* 0x000000ff02ff09a7 */ /* 0x0005e600081004ff */
.L_x_121:
[----:B------:R-:W-:Y:S01]  /*7e10*/  R2UR UR6, R100 ;  /* 0x00000000640672ca */ /* 0x000fe200000e0000 */
[----:B------:R-:W-:Y:S01]  /*7e20*/  UIADD3 UR53, UPT, UPT, UR53, 0x2, URZ ;  /* 0x0000000235357890 */ /* 0x000fe2000fffe0ff */
[----:B------:R-:W-:Y:S01]  /*7e30*/  R2UR UR5, R86 ;  /* 0x00000000560572ca */ /* 0x000fe200000e0000 */
[----:B------:R-:W-:Y:S01]  /*7e40*/  UMOV UR36, UR63 ;  /* 0x0000003f00247c82 */ /* 0x000fe20008000000 */
[----:B------:R-:W-:Y:S02]  /*7e50*/  R2UR UR4, R87 ;  /* 0x00000000570472ca */ /* 0x000fe400000e0000 */
[----:B------:R-:W-:Y:S02]  /*7e60*/  ISETP.NE.AND P0, PT, R90, 0x2, PT ;  /* 0x000000025a00780c */ /* 0x000fe40003f05270 */
[----:B------:R-:W-:Y:S02]  /*7e70*/  ISETP.NE.AND P1, PT, R0, 0x4, PT ;  /* 0x000000040000780c */ /* 0x000fe40003f25270 */
[----:B--2---:R-:W-:Y:S02]  /*7e80*/  SEL R2, RZ, 0x1, P0 ;  /* 0x00000001ff027807 */ /* 0x004fe40000000000 */
[----:B------:R-:W-:Y:S01]  /*7e90*/  SEL R3, RZ, 0x1, P1 ;  /* 0x00000001ff037807 */ /* 0x000fe20000800000 */
[----:B------:R-:W-:Y:S01]  /*7ea0*/  UISETP.NE.AND UP0, UPT, UR6, URZ, UPT ;  /* 0x000000ff0600728c */ /* 0x000fe2000bf05270 */
[----:B------:R-:W-:Y:S01]  /*7eb0*/  LOP3.LUT R93, R93, R2, RZ, 0x3c, !PT ;  /* 0x000000025d5d7212 */ /* 0x000fe200078e3cff */
[----:B------:R-:W-:Y:S01]  /*7ec0*/  UIADD3 UR30, UPT, UPT, UR37, UR5, URZ ;  /* 0x00000005251e7290 */ /* 0x000fe2000fffe0ff */
[----:B------:R-:W-:Y:S01]  /*7ed0*/  LOP3.LUT R94, R94, R3, RZ, 0x3c, !PT ;  /* 0x000000035e5e7212 */ /* 0x000fe200078e3cff */
[----:B------:R-:W-:Y:S01]  /*7ee0*/  UIADD3 UR25, UPT, UPT, UR38, UR4, URZ ;  /* 0x0000000426197290 */ /* 0x000fe2000fffe0ff */
[----:B------:R-:W-:Y:S02]  /*7ef0*/  SEL R90, R90, RZ, P0 ;  /* 0x000000ff5a5a7207 */ /* 0x000fe40000000000 */
[----:B------:R-:W-:Y:S02]  /*7f00*/  SEL R36, R0, RZ, P1 ;  /* 0x000000ff00247207 */ /* 0x000fe40000800000 */
[----:B------:R-:W-:Y:S07]  /*7f10*/  BRA.U UP0, `(.L_x_122) ;  /* 0xffffffd500807547 */ /* 0x000fee000b83ffff */
[----:B------:R-:W-:-:S13]  /*7f20*/  R2UR UR4, R88 ;  /* 0x00000000580472ca */ /* 0x000fda00000e0000 */
[----:B------:R-:W-:-:S09]  /*7f30*/  UISETP.NE.AND UP0, UPT, UR4, URZ, UPT ;  /* 0x000000ff0400728c */ /* 0x000fd2000bf05270 */
[----:B------:R-:W-:Y:S05]  /*7f40*/  BRA.U !UP0, `(.L_x_123) ;  /* 0x0000000108487547 */ /* 0x000fea000b800000 */
[----:B------:R-:W2:Y:S02]  /*7f50*/  LDCU.64 UR4, c[0x0][0x890] ;  /* 0x00011200ff0477ac */ /* 0x000ea40008000a00 */
[----:B--2---:R-:W-:-:S04]  /*7f60*/  UISETP.NE.U32.AND UP0, UPT, UR4, URZ, UPT ;  /* 0x000000ff0400728c */ /* 0x004fc8000bf05070 */
[----:B------:R-:W-:-:S09]  /*7f70*/  UISETP.NE.AND.EX UP0, UPT, UR5, URZ, UPT, UP0 ;  /* 0x000000ff0500728c */ /* 0x000fd2000bf05300 */
[----:B------:R-:W-:Y:S05]  /*7f80*/  BRA.U UP0, `(.L_x_124) ;  /* 0x00000001000c7547 */ /* 0x000fea000b800000 */
[----:B------:R-:W-:-:S13]  /*7f90*/  FSETP.NEU.AND P0, PT, R41, RZ, PT ;  /* 0x000000ff2900720b */ /* 0x000fda0003f0d000 */
[----:B------:R-:W-:Y:S05]  /*7fa0*/  @!P0 EXIT ;  /* 0x000000000000894d */ /* 0x000fea0003800000 */
[----:B------:R-:W-:Y:S05]  /*7fb0*/  BRA `(.L_x_123) ;  /* 0x00000000002c7947 */ /* 0x000fea0003800000 */
.L_x_124:
[----:B------:R-:W-:Y:S01]  /*7fc0*/  ISETP.NE.AND P0, PT, R89, RZ, PT ;  /* 0x000000ff5900720c */ /* 0x000fe20003f05270 */
[----:B------:R-:W-:-:S12]  /*7fd0*/  BSSY.RECONVERGENT B0, `(.L_x_123) ;  /* 0x0000009000007945 */ /* 0x000fd80003800200 */
[----:B------:R-:W-:Y:S05]  /*7fe0*/  @P0 BRA `(.L_x_125) ;  /* 0x0000000000140947 */ /* 0x000fea0003800000 */
[----:B------:R-:W2:Y:S02]  /*7ff0*/  LDCU.64 UR4, c[0x0][0x888] ;  /* 0x00011100ff0477ac */ /* 0x000ea40008000a00 */
[----:B--2---:R-:W-:-:S04]  /*8000*/  ISETP.NE.U32.AND P0, PT, RZ, UR4, PT ;  /* 0x00000004ff007c0c */ /* 0x004fc8000bf05070 */
[----:B------:R-:W-:-:S13]  /*8010*/  ISETP.NE.AND.EX P0, PT, RZ, UR5, PT, P0 ;  /* 0x00000005ff007c0c */ /* 0x000fda000bf05300 */
[----:B------:R-:W-:Y:S05]  /*8020*/  @!P0 EXIT ;  /* 0x000000000000894d */ /* 0x000fea0003800000 */
[----:B------:R-:W-:Y:S05]  /*8030*/  BRA `(.L_x_126) ;  /* 0x0000000000087947 */ /* 0x000fea0003800000 */
.L_x_125:
[----:B------:R-:W-:-:S13]  /*8040*/  FSETP.NEU.AND P0, PT, R41, RZ, PT ;  /* 0x000000ff2900720b */ /* 0x000fda0003f0d000 */
[----:B------:R-:W-:Y:S05]  /*8050*/  @!P0 EXIT ;  /* 0x000000000000894d */ /* 0x000fea0003800000 */
.L_x_126:
[----:B------:R-:W-:Y:S05]  /*8060*/  BSYNC.RECONVERGENT B0 ;  /* 0x0000000000007941 */ /* 0x000fea0003800200 */
.L_x_123:
[----:B------:R-:W2:Y:S01]  /*8070*/  S2UR UR5, SR_CgaCtaId ;  /* 0x00000000000579c3 */ /* 0x000ea20000008800 */
[----:B------:R-:W-:Y:S01]  /*8080*/  ULEA UR4, UR52, UR47, 0x3 ;  /* 0x0000002f34047291 */ /* 0x000fe2000f8e18ff */
[----:B------:R-:W-:-:S04]  /*8090*/  DEPBAR.LE SB0, 0x0 ;  /* 0x000080000000791a */ /* 0x000fc80000000000 */
[----:B------:R-:W-:-:S04]  /*80a0*/  UIADD3 UR4, UPT, UPT, UR4, 0x98, URZ ;  /* 0x0000009804047890 */ /* 0x000fc8000fffe0ff */
[----:B--2---:R-:W-:-:S09]  /*80b0*/  UPRMT UR4, UR5, 0x654, UR4 ;  /* 0x0000065405047896 */ /* 0x004fd20008000004 */
[----:B------:R-:W-:Y:S01]  /*80c0*/  SYNCS.ARRIVE.TRANS64.RED.A1T0 RZ, [UR4], RZ ;  /* 0x000000ffffff79a7 */ /* 0x000fe20008100404 */
[----:B------:R-:W-:Y:S05]  /*80d0*/  EXIT ;  /* 0x000000000000794d */ /* 0x000fea0003800000 */
.L_x_25:
[----:B--2---:R2:W3:Y:S02]  /*80e0*/  SYNCS.PHASECHK.TRANS64.TRYWAIT P0, [R0+URZ+0x130], R3 ;  /* 0x00013003000075a7 */ /* 0x0044e400080011ff */
[----:B---3--:R-:W-:Y:S05]  /*80f0*/  @!P0 NANOSLEEP.SYNCS 0x989680 ;  /* 0x009896800000895d */ /* 0x008fea0003900000 */
[----:B------:R-:W3:Y:S02]  /*8100*/  @!P0 SYNCS.PHASECHK.TRANS64 P0, [R0+URZ+0x130], R3 ;  /* 0x00013003000085a7 */ /* 0x000ee400080010ff */
[----:B---3--:R-:W-:Y:S05]  /*8110*/  @!P0 BRA `(.L_x_25) ;  /* 0xfffffffc00f08947 */ /* 0x008fea000383ffff */
[----:B------:R-:W-:Y:S05]  /*8120*/  BRA `(.L_x_127) ;  /* 0xffffff98006c7947 */ /* 0x000fea000383ffff */
.L_x_28:
[----:B--2---:R-:W-:-:S07]  /*8130*/  MOV R0, UR33 ;  /* 0x0000002100007c02 */ /* 0x004fce0008000f00 */
.L_x_128:
[----:B--2---:R2:W3:Y:S02]  /*8140*/  SYNCS.PHASECHK.TRANS64.TRYWAIT P0, [R0+URZ+0x40], R3 ;  /* 0x00004003000075a7 */ /* 0x0044e400080011ff */
[----:B---3--:R-:W-:Y:S05]  /*8150*/  @!P0 NANOSLEEP.SYNCS 0x989680 ;  /* 0x009896800000895d */ /* 0x008fea0003900000 */
[----:B------:R-:W3:Y:S02]  /*8160*/  @!P0 SYNCS.PHASECHK.TRANS64 P0, [R0+URZ+0x40], R3 ;  /* 0x00004003000085a7 */ /* 0x000ee400080010ff */
[----:B---3--:R-:W-:Y:S05]  /*8170*/  @!P0 BRA `(.L_x_128) ;  /* 0xfffffffc00f08947 */ /* 0x008fea000383ffff */
[----:B------:R-:W-:Y:S05]  /*8180*/  BRA `(.L_x_27) ;  /* 0xffffff9800ac7947 */ /* 0x000fea000383ffff */
.L_x_35:
[----:B-1----:R-:W-:-:S07]  /*8190*/  MOV R0, UR17 ;  /* 0x0000001100007c02 */ /* 0x002fce0008000f00 */
.L_x_129:
[----:B-1----:R1:W2:Y:S02]  /*81a0*/  SYNCS.PHASECHK.TRANS64.TRYWAIT P0, [R0+URZ+0x40], R3 ;  /* 0x00004003000075a7 */ /* 0x0022a400080011ff */
[----:B--2---:R-:W-:Y:S05]  /*81b0*/  @!P0 NANOSLEEP.SYNCS 0x989680 ;  /* 0x009896800000895d */ /* 0x004fea0003900000 */
[----:B------:R-:W2:Y:S02]  /*81c0*/  @!P0 SYNCS.PHASECHK.TRANS64 P0, [R0+URZ+0x40], R3 ;  /* 0x00004003000085a7 */ /* 0x000ea400080010ff */
[----:B--2---:R-:W-:Y:S05]  /*81d0*/  @!P0 BRA `(.L_x_129) ;  /* 0xfffffffc00f08947 */ /* 0x004fea000383ffff */
[----:B------:R-:W-:Y:S05]  /*81e0*/  BRA `(.L_x_34) ;  /* 0xffffff9c006c7947 */ /* 0x000fea000383ffff */
.L_x_40:
[----:B-1----:R1:W2:Y:S02]  /*81f0*/  SYNCS.PHASECHK.TRANS64.TRYWAIT P0, [R3+URZ+0xc0], R0 ;  /* 0x0000c000030075a7 */ /* 0x0022a400080011ff */
[----:B--2---:R-:W-:Y:S05]  /*8200*/  @!P0 NANOSLEEP.SYNCS 0x989680 ;  /* 0x009896800000895d */ /* 0x004fea0003900000 */
[----:B------:R-:W2:Y:S02]  /*8210*/  @!P0 SYNCS.PHASECHK.TRANS64 P0, [R3+URZ+0xc0], R0 ;  /* 0x0000c000030085a7 */ /* 0x000ea400080010ff */
[----:B--2---:R-:W-:Y:S05]  /*8220*/  @!P0 BRA `(.L_x_40) ;  /* 0xfffffffc00f08947 */ /* 0x004fea000383ffff */
[----:B------:R-:W-:Y:S05]  /*8230*/  BRA `(.L_x_130) ;  /* 0xffffffa0000c7947 */ /* 0x000fea000383ffff */
.L_x_44:
[----:B-1----:R-:W-:-:S07]  /*8240*/  MOV R0, UR4 ;  /* 0x0000000400007c02 */ /* 0x002fce0008000f00 */
.L_x_131:
[----:B-1----:R1:W2:Y:S02]  /*8250*/  SYNCS.PHASECHK.TRANS64.TRYWAIT P0, [R0+URZ], R3 ;  /* 0x00000003000075a7 */ /* 0x0022a400080011ff */
[----:B--2---:R-:W-:Y:S05]  /*8260*/  @!P0 NANOSLEEP.SYNCS 0x989680 ;  /* 0x009896800000895d */ /* 0x004fea0003900000 */
[----:B------:R-:W2:Y:S02]  /*8270*/  @!P0 SYNCS.PHASECHK.TRANS64 P0, [R0+URZ], R3 ;  /* 0x00000003000085a7 */ /* 0x000ea400080010ff */
[----:B--2---:R-:W-:Y:S05]  /*8280*/  @!P0 BRA `(.L_x_131) ;  /* 0xfffffffc00f08947 */ /* 0x004fea000383ffff */
[----:B------:R-:W-:Y:S05]  /*8290*/  BRA `(.L_x_132) ;  /* 0xffffffa400b87947 */ /* 0x000fea000383ffff */
.L_x_45:
[----:B------:R-:W-:-:S07]  /*82a0*/  MOV R0, UR5 ;  /* 0x0000000500007c02 */ /* 0x000fce0008000f00 */
.L_x_133:
[----:B-1----:R1:W2:Y:S02]  /*82b0*/  SYNCS.PHASECHK.TRANS64.TRYWAIT P0, [R0+URZ], R3 ;  /* 0x00000003000075a7 */ /* 0x0022a400080011ff */
[----:B--2---:R-:W-:Y:S05]  /*82c0*/  @!P0 NANOSLEEP.SYNCS 0x989680 ;  /* 0x009896800000895d */ /* 0x004fea0003900000 */
[----:B------:R-:W2:Y:S02]  /*82d0*/  @!P0 SYNCS.PHASECHK.TRANS64 P0, [R0+URZ], R3 ;  /* 0x00000003000085a7 */ /* 0x000ea400080010ff */
[----:B--2---:R-:W-:Y:S05]  /*82e0*/  @!P0 BRA `(.L_x_133) ;  /* 0xfffffffc00f08947 */ /* 0x004fea000383ffff */
[----:B------:R-:W-:Y:S05]  /*82f0*/  BRA `(.L_x_134) ;  /* 0xffffffa400c47947 */ /* 0x000fea000383ffff */
.L_x_46:
[----:B------:R-:W-:-:S07]  /*8300*/  MOV R0, UR5 ;  /* 0x0000000500007c02 */ /* 0x000fce0008000f00 */
.L_x_135:
[----:B-1----:R1:W2:Y:S02]  /*8310*/  SYNCS.PHASECHK.TRANS64.TRYWAIT P0, [R0+URZ], R3 ;  /* 0x00000003000075a7 */ /* 0x0022a400080011ff */
[----:B--2---:R-:W-:Y:S05]  /*8320*/  @!P0 NANOSLEEP.SYNCS 0x989680 ;  /* 0x009896800000895d */ /* 0x004fea0003900000 */
[----:B------:R-:W2:Y:S02]  /*8330*/  @!P0 SYNCS.PHASECHK.TRANS64 P0, [R0+URZ], R3 ;  /* 0x00000003000085a7 */ /* 0x000ea400080010ff */
[----:B--2---:R-:W-:Y:S05]  /*8340*/  @!P0 BRA `(.L_x_135) ;  /* 0xfffffffc00f08947 */ /* 0x004fea000383ffff */
[----:B------:R-:W-:Y:S05]  /*8350*/  BRA `(.L_x_136) ;  /* 0xffffffa400d07947 */ /* 0x000fea000383ffff */
.L_x_47:
[----:B------:R-:W-:-:S07]  /*8360*/  MOV R0, UR5 ;  /* 0x0000000500007c02 */ /* 0x000fce0008000f00 */
.L_x_137:
[----:B-1----:R1:W2:Y:S02]  /*8370*/  SYNCS.PHASECHK.TRANS64.TRYWAIT P0, [R0+URZ], R3 ;  /* 0x00000003000075a7 */ /* 0x0022a400080011ff */
[----:B--2---:R-:W-:Y:S05]  /*8380*/  @!P0 NANOSLEEP.SYNCS 0x989680 ;  /* 0x009896800000895d */ /* 0x004fea0003900000 */
[----:B------:R-:W2:Y:S02]  /*8390*/  @!P0 SYNCS.PHASECHK.TRANS64 P0, [R0+URZ], R3 ;  /* 0x00000003000085a7 */ /* 0x000ea400080010ff */
[----:B--2---:R-:W-:Y:S05]  /*83a0*/  @!P0 BRA `(.L_x_137) ;  /* 0xfffffffc00f08947 */ /* 0x004fea000383ffff */
[----:B------:R-:W-:Y:S05]  /*83b0*/  BRA `(.L_x_138) ;  /* 0xffffffa400dc7947 */ /* 0x000fea000383ffff */
.L_x_48:
[----:B------:R-:W-:-:S07]  /*83c0*/  MOV R0, UR5 ;  /* 0x0000000500007c02 */ /* 0x000fce0008000f00 */
.L_x_139:
[----:B-1----:R1:W2:Y:S02]  /*83d0*/  SYNCS.PHASECHK.TRANS64.TRYWAIT P0, [R0+URZ], R3 ;  /* 0x00000003000075a7 */ /* 0x0022a400080011ff */
[----:B--2---:R-:W-:Y:S05]  /*83e0*/  @!P0 NANOSLEEP.SYNCS 0x989680 ;  /* 0x009896800000895d */ /* 0x004fea0003900000 */
[----:B------:R-:W2:Y:S02]  /*83f0*/  @!P0 SYNCS.PHASECHK.TRANS64 P0, [R0+URZ], R3 ;  /* 0x00000003000085a7 */ /* 0x000ea400080010ff */
[----:B--2---:R-:W-:Y:S05]  /*8400*/  @!P0 BRA `(.L_x_139) ;  /* 0xfffffffc00f08947 */ /* 0x004fea000383ffff */
[----:B------:R-:W-:Y:S05]  /*8410*/  BRA `(.L_x_140) ;  /* 0xffffffa400e87947 */ /* 0x000fea000383ffff */
.L_x_49:
[----:B------:R-:W-:-:S07]  /*8420*/  MOV R0, UR5 ;  /* 0x0000000500007c02 */ /* 0x000fce0008000f00 */
.L_x_141:
[----:B-1----:R1:W2:Y:S02]  /*8430*/  SYNCS.PHASECHK.TRANS64.TRYWAIT P0, [R0+URZ], R3 ;  /* 0x00000003000075a7 */ /* 0x0022a400080011ff */
[----:B--2---:R-:W-:Y:S05]  /*8440*/  @!P0 NANOSLEEP.SYNCS 0x989680 ;  /* 0x009896800000895d */ /* 0x004fea0003900000 */
[----:B------:R-:W2:Y:S02]  /*8450*/  @!P0 SYNCS.PHASECHK.TRANS64 P0, [R0+URZ], R3 ;  /* 0x00000003000085a7 */ /* 0x000ea400080010ff */
[----:B--2---:R-:W-:Y:S05]  /*8460*/  @!P0 BRA `(.L_x_141) ;  /* 0xfffffffc00f08947 */ /* 0x004fea000383ffff */
[----:B------:R-:W-:Y:S05]  /*8470*/  BRA `(.L_x_142) ;  /* 0xffffffa400f47947 */ /* 0x000fea000383ffff */
.L_x_50:
[----:B------:R-:W-:-:S07]  /*8480*/  MOV R0, UR5 ;  /* 0x0000000500007c02 */ /* 0x000fce0008000f00 */
.L_x_143:
[----:B-1----:R1:W2:Y:S02]  /*8490*/  SYNCS.PHASECHK.TRANS64.TRYWAIT P0, [R0+URZ], R3 ;  /* 0x00000003000075a7 */ /* 0x0022a400080011ff */
[----:B--2---:R-:W-:Y:S05]  /*84a0*/  @!P0 NANOSLEEP.SYNCS 0x989680 ;  /* 0x009896800000895d */ /* 0x004fea0003900000 */
[----:B------:R-:W2:Y:S02]  /*84b0*/  @!P0 SYNCS.PHASECHK.TRANS64 P0, [R0+URZ], R3 ;  /* 0x00000003000085a7 */ /* 0x000ea400080010ff */
[----:B--2---:R-:W-:Y:S05]  /*84c0*/  @!P0 BRA `(.L_x_143) ;  /* 0xfffffffc00f08947 */ /* 0x004fea000383ffff */
[----:B------:R-:W-:Y:S05]  /*84d0*/  BRA `(.L_x_144) ;  /* 0xffffffa800007947 */ /* 0x000fea000383ffff */
.L_x_53:
[----:B-1----:R1:W2:Y:S02]  /*84e0*/  SYNCS.PHASECHK.TRANS64.TRYWAIT P0, [R2+URZ+0x120], R5 ;  /* 0x00012005020075a7 */ /* 0x0022a400080011ff */
[----:B--2---:R-:W-:Y:S05]  /*84f0*/  @!P0 NANOSLEEP.SYNCS 0x989680 ;  /* 0x009896800000895d */ /* 0x004fea0003900000 */
[----:B------:R-:W2:Y:S02]  /*8500*/  @!P0 SYNCS.PHASECHK.TRANS64 P0, [R2+URZ+0x120], R5 ;  /* 0x00012005020085a7 */ /* 0x000ea400080010ff */
[----:B--2---:R-:W-:Y:S05]  /*8510*/  @!P0 BRA `(.L_x_53) ;  /* 0xfffffffc00f08947 */ /* 0x004fea000383ffff */
[----:B------:R-:W-:Y:S05]  /*8520*/  BRA `(.L_x_145) ;  /* 0xffffffa800647947 */ /* 0x000fea000383ffff */
.L_x_54:
[----:B------:R-:W-:-:S07]  /*8530*/  MOV R2, UR4 ;  /* 0x0000000400027c02 */ /* 0x000fce0008000f00 */
.L_x_146:
[----:B-1----:R1:W2:Y:S02]  /*8540*/  SYNCS.PHASECHK.TRANS64.TRYWAIT P0, [R2+URZ+0xd0], R5 ;  /* 0x0000d005020075a7 */ /* 0x0022a400080011ff */
[----:B--2---:R-:W-:Y:S05]  /*8550*/  @!P0 NANOSLEEP.SYNCS 0x989680 ;  /* 0x009896800000895d */ /* 0x004fea0003900000 */
[----:B------:R-:W2:Y:S02]  /*8560*/  @!P0 SYNCS.PHASECHK.TRANS64 P0, [R2+URZ+0xd0], R5 ;  /* 0x0000d005020085a7 */ /* 0x000ea400080010ff */
[----:B--2---:R-:W-:Y:S05]  /*8570*/  @!P0 BRA `(.L_x_146) ;  /* 0xfffffffc00f08947 */ /* 0x004fea000383ffff */
[----:B------:R-:W-:Y:S05]  /*8580*/  BRA `(.L_x_147) ;  /* 0xffffffa800747947 */ /* 0x000fea000383ffff */
.L_x_55:
[----:B-1----:R1:W2:Y:S02]  /*8590*/  SYNCS.PHASECHK.TRANS64.TRYWAIT P1, [R2+URZ+0xc0], R5 ;  /* 0x0000c005020075a7 */ /* 0x0022a400080211ff */
[----:B--2---:R-:W-:Y:S05]  /*85a0*/  @!P1 NANOSLEEP.SYNCS 0x989680 ;  /* 0x009896800000995d */ /* 0x004fea0003900000 */
[----:B------:R-:W2:Y:S02]  /*85b0*/  @!P1 SYNCS.PHASECHK.TRANS64 P1, [R2+URZ+0xc0], R5 ;  /* 0x0000c005020095a7 */ /* 0x000ea400080210ff */
[----:B--2---:R-:W-:Y:S05]  /*85c0*/  @!P1 BRA `(.L_x_55) ;  /* 0xfffffffc00f09947 */ /* 0x004fea000383ffff */
[----:B------:R-:W-:Y:S05]  /*85d0*/  BRA `(.L_x_148) ;  /* 0xffffffa800a47947 */ /* 0x000fea000383ffff */
.L_x_58:
[----:B------:R-:W-:-:S07]  /*85e0*/  MOV R0, UR4 ;  /* 0x0000000400007c02 */ /* 0x000fce0008000f00 */
.L_x_149:
[----:B-1----:R1:W2:Y:S02]  /*85f0*/  SYNCS.PHASECHK.TRANS64.TRYWAIT P0, [R0+URZ+0xd0], R3 ;  /* 0x0000d003000075a7 */ /* 0x0022a400080011ff */
[----:B--2---:R-:W-:Y:S05]  /*8600*/  @!P0 NANOSLEEP.SYNCS 0x989680 ;  /* 0x009896800000895d */ /* 0x004fea0003900000 */
[----:B------:R-:W2:Y:S02]  /*8610*/  @!P0 SYNCS.PHASECHK.TRANS64 P0, [R0+URZ+0xd0], R3 ;  /* 0x0000d003000085a7 */ /* 0x000ea400080010ff */
[----:B--2---:R-:W-:Y:S05]  /*8620*/  @!P0 BRA `(.L_x_149) ;  /* 0xfffffffc00f08947 */ /* 0x004fea000383ffff */
[----:B------:R-:W-:Y:S05]  /*8630*/  BRA `(.L_x_57) ;  /* 0xffffffa800f87947 */ /* 0x000fea000383ffff */
.L_x_65:
[----:B-1----:R1:W2:Y:S02]  /*8640*/  SYNCS.PHASECHK.TRANS64.TRYWAIT P1, [R0+URZ+0xc0], R5 ;  /* 0x0000c005000075a7 */ /* 0x0022a400080211ff */
[----:B--2---:R-:W-:Y:S05]  /*8650*/  @!P1 NANOSLEEP.SYNCS 0x989680 ;  /* 0x009896800000995d */ /* 0x004fea0003900000 */
[----:B------:R-:W2:Y:S02]  /*8660*/  @!P1 SYNCS.PHASECHK.TRANS64 P1, [R0+URZ+0xc0], R5 ;  /* 0x0000c005000095a7 */ /* 0x000ea400080210ff */
[----:B--2---:R-:W-:Y:S05]  /*8670*/  @!P1 BRA `(.L_x_65) ;  /* 0xfffffffc00f09947 */ /* 0x004fea000383ffff */
[----:B------:R-:W-:Y:S05]  /*8680*/  BRA `(.L_x_150) ;  /* 0xffffffb000707947 */ /* 0x000fea000383ffff */
.L_x_66:
[----:B------:R-:W-:-:S07]  /*8690*/  MOV R3, UR30 ;  /* 0x0000001e00037c02 */ /* 0x000fce0008000f00 */
.L_x_151:
[----:B-1----:R1:W2:Y:S02]  /*86a0*/  SYNCS.PHASECHK.TRANS64.TRYWAIT P0, [R3+URZ+0x100], R0 ;  /* 0x00010000030075a7 */ /* 0x0022a400080011ff */
[----:B--2---:R-:W-:Y:S05]  /*86b0*/  @!P0 NANOSLEEP.SYNCS 0x989680 ;  /* 0x009896800000895d */ /* 0x004fea0003900000 */
[----:B------:R-:W2:Y:S02]  /*86c0*/  @!P0 SYNCS.PHASECHK.TRANS64 P0, [R3+URZ+0x100], R0 ;  /* 0x00010000030085a7 */ /* 0x000ea400080010ff */
[----:B--2---:R-:W-:Y:S05]  /*86d0*/  @!P0 BRA `(.L_x_151) ;  /* 0xfffffffc00f08947 */ /* 0x004fea000383ffff */
[----:B------:R-:W-:Y:S05]  /*86e0*/  BRA `(.L_x_152) ;  /* 0xffffffb000a87947 */ /* 0x000fea000383ffff */
.L_x_69:
[----:B------:R-:W-:Y:S07]  /*86f0*/  MOV R0, UR5 ;  /* 0x0000000500007c02 */ /* 0x000fee0008000f00 */
.L_x_153:
[----:B-1----:R1:W2:Y:S02]  /*8700*/  SYNCS.PHASECHK.TRANS64.TRYWAIT P0, [R0+URZ], R3 ;  /* 0x00000003000075a7 */ /* 0x0022a400080011ff */
[----:B--2---:R-:W-:Y:S05]  /*8710*/  @!P0 NANOSLEEP.SYNCS 0x989680 ;  /* 0x009896800000895d */ /* 0x004fea0003900000 */
[----:B------:R-:W2:Y:S02]  /*8720*/  @!P0 SYNCS.PHASECHK.TRANS64 P0, [R0+URZ], R3 ;  /* 0x00000003000085a7 */ /* 0x000ea400080010ff */
[----:B--2---:R-:W-:Y:S05]  /*8730*/  @!P0 BRA `(.L_x_153) ;  /* 0xfffffffc00f08947 */ /* 0x004fea000383ffff */
[----:B------:R-:W-:Y:S05]  /*8740*/  BRA `(.L_x_68) ;  /* 0xffffffb000c47947 */ /* 0x000fea000383ffff */
.L_x_72:
[----:B------:R-:W-:-:S07]  /*8750*/  MOV R0, UR4 ;  /* 0x0000000400007c02 */ /* 0x000fce0008000f00 */
.L_x_154:
[----:B--2---:R2:W4:Y:S02]  /*8760*/  SYNCS.PHASECHK.TRANS64.TRYWAIT P0, [R0+URZ], R3 ;  /* 0x00000003000075a7 */ /* 0x00452400080011ff */
[----:B----4-:R-:W-:Y:S05]  /*8770*/  @!P0 NANOSLEEP.SYNCS 0x989680 ;  /* 0x009896800000895d */ /* 0x010fea0003900000 */
[----:B------:R-:W4:Y:S02]  /*8780*/  @!P0 SYNCS.PHASECHK.TRANS64 P0, [R0+URZ], R3 ;  /* 0x00000003000085a7 */ /* 0x000f2400080010ff */
[----:B----4-:R-:W-:Y:S05]  /*8790*/  @!P0 BRA `(.L_x_154) ;  /* 0xfffffffc00f08947 */ /* 0x010fea000383ffff */
[----:B------:R-:W-:Y:S05]  /*87a0*/  BRA `(.L_x_155) ;  /* 0xffffffb400a07947 */ /* 0x000fea000383ffff */
.L_x_73:
[----:B------:R-:W-:-:S07]  /*87b0*/  MOV R0, UR5 ;  /* 0x0000000500007c02 */ /* 0x000fce0008000f00 */
.L_x_156:
[----:B-1----:R1:W2:Y:S02]  /*87c0*/  SYNCS.PHASECHK.TRANS64.TRYWAIT P0, [R0+URZ], R3 ;  /* 0x00000003000075a7 */ /* 0x0022a400080011ff */
[----:B--2---:R-:W-:Y:S05]  /*87d0*/  @!P0 NANOSLEEP.SYNCS 0x989680 ;  /* 0x009896800000895d */ /* 0x004fea0003900000 */
[----:B------:R-:W2:Y:S02]  /*87e0*/  @!P0 SYNCS.PHASECHK.TRANS64 P0, [R0+URZ], R3 ;  /* 0x00000003000085a7 */ /* 0x000ea400080010ff */
[----:B--2---:R-:W-:Y:S05]  /*87f0*/  @!P0 BRA `(.L_x_156) ;  /* 0xfffffffc00f08947 */ /* 0x004fea000383ffff */
[----:B------:R-:W-:Y:S05]  /*8800*/  BRA `(.L_x_157) ;  /* 0xffffffb400ac7947 */ /* 0x000fea000383ffff */
.L_x_74:
[----:B------:R-:W-:-:S07]  /*8810*/  MOV R0, UR5 ;  /* 0x0000000500007c02 */ /* 0x000fce0008000f00 */
.L_x_158:
[----:B-1----:R1:W2:Y:S02]  /*8820*/  SYNCS.PHASECHK.TRANS64.TRYWAIT P0, [R0+URZ], R3 ;  /* 0x00000003000075a7 */ /* 0x0022a400080011ff */
[----:B--2---:R-:W-:Y:S05]  /*8830*/  @!P0 NANOSLEEP.SYNCS 0x989680 ;  /* 0x009896800000895d */ /* 0x004fea0003900000 */
[----:B------:R-:W2:Y:S02]  /*8840*/  @!P0 SYNCS.PHASECHK.TRANS64 P0, [R0+URZ], R3 ;  /* 0x00000003000085a7 */ /* 0x000ea400080010ff */
[----:B--2---:R-:W-:Y:S05]  /*8850*/  @!P0 BRA `(.L_x_158) ;  /* 0xfffffffc00f08947 */ /* 0x004fea000383ffff */
[----:B------:R-:W-:Y:S05]  /*8860*/  BRA `(.L_x_159) ;  /* 0xffffffb400b87947 */ /* 0x000fea000383ffff */
.L_x_75:
[----:B------:R-:W-:-:S07]  /*8870*/  MOV R0, UR4 ;  /* 0x0000000400007c02 */ /* 0x000fce0008000f00 */
.L_x_160:
[----:B-1----:R1:W2:Y:S02]  /*8880*/  SYNCS.PHASECHK.TRANS64.TRYWAIT P0, [R0+URZ], R3 ;  /* 0x00000003000075a7 */ /* 0x0022a400080011ff */
[----:B--2---:R-:W-:Y:S05]  /*8890*/  @!P0 NANOSLEEP.SYNCS 0x989680 ;  /* 0x009896800000895d */ /* 0x004fea0003900000 */
[----:B------:R-:W2:Y:S02]  /*88a0*/  @!P0 SYNCS.PHASECHK.TRANS64 P0, [R0+URZ], R3 ;  /* 0x00000003000085a7 */ /* 0x000ea400080010ff */
[----:B--2---:R-:W-:Y:S05]  /*88b0*/  @!P0 BRA `(.L_x_160) ;  /* 0xfffffffc00f08947 */ /* 0x004fea000383ffff */
[----:B------:R-:W-:Y:S05]  /*88c0*/  BRA `(.L_x_161) ;  /* 0xffffffb400c47947 */ /* 0x000fea000383ffff */
.L_x_80:
[----:B--2---:R2:W4:Y:S02]  /*88d0*/  SYNCS.PHASECHK.TRANS64.TRYWAIT P0, [R12+URZ+0xc0], R9 ;  /* 0x0000c0090c0075a7 */ /* 0x00452400080011ff */
[----:B----4-:R-:W-:Y:S05]  /*88e0*/  @!P0 NANOSLEEP.SYNCS 0x989680 ;  /* 0x009896800000895d */ /* 0x010fea0003900000 */
[----:B------:R-:W4:Y:S02]  /*88f0*/  @!P0 SYNCS.PHASECHK.TRANS64 P0, [R12+URZ+0xc0], R9 ;  /* 0x0000c0090c0085a7 */ /* 0x000f2400080010ff */
[----:B----4-:R-:W-:Y:S05]  /*8900*/  @!P0 BRA `(.L_x_80) ;  /* 0xfffffffc00f08947 */ /* 0x010fea000383ffff */
[----:B------:R-:W-:Y:S05]  /*8910*/  BRA `(.L_x_162) ;  /* 0xffffffb800d87947 */ /* 0x000fea000383ffff */
.L_x_83:
[----:B------:R-:W-:Y:S07]  /*8920*/  MOV R0, UR24 ;  /* 0x0000001800007c02 */ /* 0x000fee0008000f00 */
.L_x_163:
[----:B--2---:R2:W3:Y:S02]  /*8930*/  SYNCS.PHASECHK.TRANS64.TRYWAIT P2, [R0+URZ+0xb8], R9 ;  /* 0x0000b809000075a7 */ /* 0x0044e400080411ff */
[----:B---3--:R-:W-:Y:S05]  /*8940*/  @!P2 NANOSLEEP.SYNCS 0x989680 ;  /* 0x009896800000a95d */ /* 0x008fea0003900000 */
[----:B------:R-:W3:Y:S02]  /*8950*/  @!P2 SYNCS.PHASECHK.TRANS64 P2, [R0+URZ+0xb8], R9 ;  /* 0x0000b8090000a5a7 */ /* 0x000ee400080410ff */
[----:B---3--:R-:W-:Y:S05]  /*8960*/  @!P2 BRA `(.L_x_163) ;  /* 0xfffffffc00f0a947 */ /* 0x008fea000383ffff */
[----:B------:R-:W-:Y:S05]  /*8970*/  BRA `(.L_x_82) ;  /* 0xffffffc0003c7947 */ /* 0x000fea000383ffff */
.L_x_86:
[----:B------:R-:W-:Y:S07]  /*8980*/  MOV R0, UR4 ;  /* 0x0000000400007c02 */ /* 0x000fee0008000f00 */
.L_x_164:
[----:B--2---:R2:W3:Y:S02]  /*8990*/  SYNCS.PHASECHK.TRANS64.TRYWAIT P0, [R0+URZ+0x98], R9 ;  /* 0x00009809000075a7 */ /* 0x0044e400080011ff */
[----:B---3--:R-:W-:Y:S05]  /*89a0*/  @!P0 NANOSLEEP.SYNCS 0x989680 ;  /* 0x009896800000895d */ /* 0x008fea0003900000 */
[----:B------:R-:W3:Y:S02]  /*89b0*/  @!P0 SYNCS.PHASECHK.TRANS64 P0, [R0+URZ+0x98], R9 ;  /* 0x00009809000085a7 */ /* 0x000ee400080010ff */
[----:B---3--:R-:W-:Y:S05]  /*89c0*/  @!P0 BRA `(.L_x_164) ;  /* 0xfffffffc00f08947 */ /* 0x008fea000383ffff */
[----:B------:R-:W-:Y:S05]  /*89d0*/  BRA `(.L_x_165) ;  /* 0xffffffc0009c7947 */ /* 0x000fea000383ffff */
.L_x_87:
[----:B------:R-:W-:Y:S07]  /*89e0*/  MOV R9, UR5 ;  /* 0x0000000500097c02 */ /* 0x000fee0008000f00 */
.L_x_166:
[----:B--2---:R2:W3:Y:S02]  /*89f0*/  SYNCS.PHASECHK.TRANS64.TRYWAIT P0, [R9+URZ+0x98], R0 ;  /* 0x00009800090075a7 */ /* 0x0044e400080011ff */
[----:B---3--:R-:W-:Y:S05]  /*8a00*/  @!P0 NANOSLEEP.SYNCS 0x989680 ;  /* 0x009896800000895d */ /* 0x008fea0003900000 */
[----:B------:R-:W3:Y:S02]  /*8a10*/  @!P0 SYNCS.PHASECHK.TRANS64 P0, [R9+URZ+0x98], R0 ;  /* 0x00009800090085a7 */ /* 0x000ee400080010ff */
[----:B---3--:R-:W-:Y:S05]  /*8a20*/  @!P0 BRA `(.L_x_166) ;  /* 0xfffffffc00f08947 */ /* 0x008fea000383ffff */
[----:B------:R-:W-:Y:S05]  /*8a30*/  BRA `(.L_x_167) ;  /* 0xffffffc000fc7947 */ /* 0x000fea000383ffff */
.L_x_89:
[----:B------:R-:W-:-:S07]  /*8a40*/  MOV R0, UR4 ;  /* 0x0000000400007c02 */ /* 0x000fce0008000f00 */
.L_x_168:
[----:B--2---:R2:W3:Y:S02]  /*8a50*/  SYNCS.PHASECHK.TRANS64.TRYWAIT P0, [R0+URZ], R3 ;  /* 0x00000003000075a7 */ /* 0x0044e400080011ff */
[----:B---3--:R-:W-:Y:S05]  /*8a60*/  @!P0 NANOSLEEP.SYNCS 0x989680 ;  /* 0x009896800000895d */ /* 0x008fea0003900000 */
[----:B------:R-:W3:Y:S02]  /*8a70*/  @!P0 SYNCS.PHASECHK.TRANS64 P0, [R0+URZ], R3 ;  /* 0x00000003000085a7 */ /* 0x000ee400080010ff */
[----:B---3--:R-:W-:Y:S05]  /*8a80*/  @!P0 BRA `(.L_x_168) ;  /* 0xfffffffc00f08947 */ /* 0x008fea000383ffff */
[----:B------:R-:W-:Y:S05]  /*8a90*/  BRA `(.L_x_169) ;  /* 0xffffffc400907947 */ /* 0x000fea000383ffff */
.L_x_90:
[----:B------:R-:W-:-:S07]  /*8aa0*/  MOV R0, UR5 ;  /* 0x0000000500007c02 */ /* 0x000fce0008000f00 */
.L_x_170:
[----:B--2---:R2:W3:Y:S02]  /*8ab0*/  SYNCS.PHASECHK.TRANS64.TRYWAIT P0, [R0+URZ], R3 ;  /* 0x00000003000075a7 */ /* 0x0044e400080011ff */
[----:B---3--:R-:W-:Y:S05]  /*8ac0*/  @!P0 NANOSLEEP.SYNCS 0x989680 ;  /* 0x009896800000895d */ /* 0x008fea0003900000 */
[----:B------:R-:W3:Y:S02]  /*8ad0*/  @!P0 SYNCS.PHASECHK.TRANS64 P0, [R0+URZ], R3 ;  /* 0x00000003000085a7 */ /* 0x000ee400080010ff */
[----:B---3--:R-:W-:Y:S05]  /*8ae0*/  @!P0 BRA `(.L_x_170) ;  /* 0xfffffffc00f08947 */ /* 0x008fea000383ffff */
[----:B------:R-:W-:Y:S05]  /*8af0*/  BRA `(.L_x_171) ;  /* 0xffffffc4009c7947 */ /* 0x000fea000383ffff */
.L_x_92:
[----:B-1----:R1:W2:Y:S02]  /*8b00*/  SYNCS.PHASECHK.TRANS64.TRYWAIT P0, [R3+URZ+0xc0], R0 ;  /* 0x0000c000030075a7 */ /* 0x0022a400080011ff */
[----:B--2---:R-:W-:Y:S05]  /*8b10*/  @!P0 NANOSLEEP.SYNCS 0x989680 ;  /* 0x009896800000895d */ /* 0x004fea0003900000 */
[----:B------:R-:W2:Y:S02]  /*8b20*/  @!P0 SYNCS.PHASECHK.TRANS64 P0, [R3+URZ+0xc0], R0 ;  /* 0x0000c000030085a7 */ /* 0x000ea400080010ff */
[----:B--2---:R-:W-:Y:S05]  /*8b30*/  @!P0 BRA `(.L_x_92) ;  /* 0xfffffffc00f08947 */ /* 0x004fea000383ffff */
[----:B------:R-:W-:Y:S05]  /*8b40*/  BRA `(.L_x_172) ;  /* 0xffffffc800887947 */ /* 0x000fea000383ffff */
.L_x_102:
[----:B-1----:R1:W2:Y:S02]  /*8b50*/  SYNCS.PHASECHK.TRANS64.TRYWAIT P1, [R0+URZ+0x80], R5 ;  /* 0x00008005000075a7 */ /* 0x0022a400080211ff */
[----:B--2---:R-:W-:Y:S05]  /*8b60*/  @!P1 NANOSLEEP.SYNCS 0x989680 ;  /* 0x009896800000995d */ /* 0x004fea0003900000 */
[----:B------:R-:W2:Y:S02]  /*8b70*/  @!P1 SYNCS.PHASECHK.TRANS64 P1, [R0+URZ+0x80], R5 ;  /* 0x00008005000095a7 */ /* 0x000ea400080210ff */
[----:B--2---:R-:W-:Y:S05]  /*8b80*/  @!P1 BRA `(.L_x_102) ;  /* 0xfffffffc00f09947 */ /* 0x004fea000383ffff */
[----:B------:R-:W-:Y:S05]  /*8b90*/  BRA `(.L_x_101) ;  /* 0xffffffd800207947 */ /* 0x000fea000383ffff */
.L_x_104:
[----:B-1----:R1:W4:Y:S02]  /*8ba0*/  SYNCS.PHASECHK.TRANS64.TRYWAIT P0, [R102+URZ+0xe0], R3 ;  /* 0x0000e003660075a7 */ /* 0x00232400080011ff */
[----:B----4-:R-:W-:Y:S05]  /*8bb0*/  @!P0 NANOSLEEP.SYNCS 0x989680 ;  /* 0x009896800000895d */ /* 0x010fea0003900000 */
[----:B------:R-:W4:Y:S02]  /*8bc0*/  @!P0 SYNCS.PHASECHK.TRANS64 P0, [R102+URZ+0xe0], R3 ;  /* 0x0000e003660085a7 */ /* 0x000f2400080010ff */
[----:B----4-:R-:W-:Y:S05]  /*8bd0*/  @!P0 BRA `(.L_x_104) ;  /* 0xfffffffc00f08947 */ /* 0x010fea000383ffff */
[----:B------:R-:W-:Y:S05]  /*8be0*/  BRA `(.L_x_103) ;  /* 0xffffffd800587947 */ /* 0x000fea000383ffff */
.L_x_115:
[----:B---3--:R3:W4:Y:S02]  /*8bf0*/  SYNCS.PHASECHK.TRANS64.TRYWAIT P0, [R3+URZ+0x80], R110 ;  /* 0x0000806e030075a7 */ /* 0x00872400080011ff */
[----:B----4-:R-:W-:Y:S05]  /*8c00*/  @!P0 NANOSLEEP.SYNCS 0x989680 ;  /* 0x009896800000895d */ /* 0x010fea0003900000 */
[----:B------:R-:W4:Y:S02]  /*8c10*/  @!P0 SYNCS.PHASECHK.TRANS64 P0, [R3+URZ+0x80], R110 ;  /* 0x0000806e030085a7 */ /* 0x000f2400080010ff */
[----:B----4-:R-:W-:Y:S05]  /*8c20*/  @!P0 BRA `(.L_x_115) ;  /* 0xfffffffc00f08947 */ /* 0x010fea000383ffff */
[----:B------:R-:W-:Y:S05]  /*8c30*/  BRA `(.L_x_114) ;  /* 0xffffffe400487947 */ /* 0x000fea000383ffff */
        .weak           $__internal_0_$__cuda_sm10x_tcgen05_guardrail_trap_col_being_dealloced_not_returned_by_alloc
        .type           $__internal_0_$__cuda_sm10x_tcgen05_guardrail_trap_col_being_dealloced_not_returned_by_alloc,@function
        .size           $__internal_0_$__cuda_sm10x_tcgen05_guardrail_trap_col_being_dealloced_not_returned_by_alloc,($__internal_1_$__cuda_sm10x_tcgen05_guardrail_trap_phase_invalid_during_alloc - $__internal_0_$__cuda_sm10x_tcgen05_guardrail_trap_col_being_dealloced_not_returned_by_alloc)
$__internal_0_$__cuda_sm10x_tcgen05_guardrail_trap_col_being_dealloced_not_returned_by_alloc:
[----:B------:R-:W-:Y:S05]  /*8c40*/  BPT.TRAP 0x1 ;  /* 0x000000040000795c */ /* 0x000fea0000300000 */
[----:B------:R-:W-:-:S04]  /*8c50*/  HFMA2 R3, -RZ, RZ, 0, 0 ;  /* 0x00000000ff037431 */ /* 0x000fc800000001ff */
[----:B------:R-:W-:Y:S05]  /*8c60*/  RET.REL.NODEC R2 `(_ZN7cutlass13device_kernelINS_4gemm6kernel13GemmUniversalIN4cute5tupleIJiiiiEEENS1_10collective13CollectiveMmaINS1_35MainloopSm100TmaUmmaWarpSpecializedILi8ELi2ELi4ENS5_IJNS4_1CILi1EEENSA_ILi8EEESB_EEEEENS5_IJNSA_ILi128EEENSA_ILi64EEESG_EEENS_10bfloat16_tENS5_IJlSB_lEEESI_SJ_NS4_8TiledMMAINS4_8MMA_AtomIJNS4_20SM100_MMA_F16BF16_SSISI_SI_fLi128ELi64ELNS4_4UMMA5MajorE0ELSO_0ELNSN_7ScaleInE0ELSP_0EEEEEENS4_6LayoutINS5_IJSB_SB_SB_EEENS5_IJNSA_ILi0EEESU_SU_EEEEENS5_IJNS4_10UnderscoreESX_SX_EEEEENS4_23SM90_TMA_LOAD_MULTICASTENS4_14ComposedLayoutINS4_7SwizzleILi3ELi4ELi3EEENS4_18smem_ptr_flag_bitsILi16EEENSS_INS5_IJSC_SG_EEENS5_IJSG_SB_EEEEEEEvNS4_8identityENS4_13SM90_TMA_LOADES19_vS1A_EENS_8epilogue10collective18CollectiveEpilogueINS1D_23Sm100TmaWarpSpecializedILi3ELi2ELi32ELb1ELb0EEEJSH_NS5_IJNSS_ISF_SB_EENSS_INSA_ILi32EEESB_EEEEESI_SJ_SI_SJ_NS1D_6fusion15FusionCallbacksIS1H_NS1M_17LinearCombinationISI_fSI_fLNS_15FloatRoundStyleE2EEESH_S1L_JEEENS4_5SM1004TMEM4LOAD26SM100_TMEM_LOAD_32dp32b32xES1B_NS11_INS12_ILi2ELi4ELi3EEES15_NSS_INS5_IJSC_S1J_EEENS5_IJS1J_SB_EEEEEEENS4_39AutoVectorizingCopyWithAssumedAlignmentILi128EEENS4_14SM90_TMA_STOREES20_S22_S22_EEEvvEEEEvNT_6ParamsE) ;  /* 0xffffff7002e47950 */ /* 0x000fea0003c3ffff */
        .weak           $__internal_1_$__cuda_sm10x_tcgen05_guardrail_trap_phase_invalid_during_alloc
        .type           $__internal_1_$__cuda_sm10x_tcgen05_guardrail_trap_phase_invalid_during_alloc,@function
        .size           $__internal_1_$__cuda_sm10x_tcgen05_guardrail_trap_phase_invalid_during_alloc,($__internal_2_$__cuda_sm10x_tcgen05_guardrail_trap_unallocated_columns_being_dealloced - $__internal_1_$__cuda_sm10x_tcgen05_guardrail_trap_phase_invalid_during_alloc)
$__internal_1_$__cuda_sm10x_tcgen05_guardrail_trap_phase_invalid_during_alloc:
[----:B------:R-:W-:Y:S05]  /*8c70*/  BPT.TRAP 0x1 ;  /* 0x000000040000795c */ /* 0x000fea0000300000 */
[----:B------:R-:W-:-:S04]  /*8c80*/  MOV R5, 0x0 ;  /* 0x0000000000057802 */ /* 0x000fc80000000f00 */
[----:B------:R-:W-:Y:S05]  /*8c90*/  RET.REL.NODEC R4 `(_ZN7cutlass13device_kernelINS_4gemm6kernel13GemmUniversalIN4cute5tupleIJiiiiEEENS1_10collective13CollectiveMmaINS1_35MainloopSm100TmaUmmaWarpSpecializedILi8ELi2ELi4ENS5_IJNS4_1CILi1EEENSA_ILi8EEESB_EEEEENS5_IJNSA_ILi128EEENSA_ILi64EEESG_EEENS_10bfloat16_tENS5_IJlSB_lEEESI_SJ_NS4_8TiledMMAINS4_8MMA_AtomIJNS4_20SM100_MMA_F16BF16_SSISI_SI_fLi128ELi64ELNS4_4UMMA5MajorE0ELSO_0ELNSN_7ScaleInE0ELSP_0EEEEEENS4_6LayoutINS5_IJSB_SB_SB_EEENS5_IJNSA_ILi0EEESU_SU_EEEEENS5_IJNS4_10UnderscoreESX_SX_EEEEENS4_23SM90_TMA_LOAD_MULTICASTENS4_14ComposedLayoutINS4_7SwizzleILi3ELi4ELi3EEENS4_18smem_ptr_flag_bitsILi16EEENSS_INS5_IJSC_SG_EEENS5_IJSG_SB_EEEEEEEvNS4_8identityENS4_13SM90_TMA_LOADES19_vS1A_EENS_8epilogue10collective18CollectiveEpilogueINS1D_23Sm100TmaWarpSpecializedILi3ELi2ELi32ELb1ELb0EEEJSH_NS5_IJNSS_ISF_SB_EENSS_INSA_ILi32EEESB_EEEEESI_SJ_SI_SJ_NS1D_6fusion15FusionCallbacksIS1H_NS1M_17LinearCombinationISI_fSI_fLNS_15FloatRoundStyleE2EEESH_S1L_JEEENS4_5SM1004TMEM4LOAD26SM100_TMEM_LOAD_32dp32b32xES1B_NS11_INS12_ILi2ELi4ELi3EEES15_NSS_INS5_IJSC_S1J_EEENS5_IJS1J_SB_EEEEEEENS4_39AutoVectorizingCopyWithAssumedAlignmentILi128EEENS4_14SM90_TMA_STOREES20_S22_S22_EEEvvEEEEvNT_6ParamsE) ;  /* 0xffffff7004d87950 */ /* 0x000fea0003c3ffff */
        .weak           $__internal_2_$__cuda_sm10x_tcgen05_guardrail_trap_unallocated_columns_being_dealloced
        .type           $__internal_2_$__cuda_sm10x_tcgen05_guardrail_trap_unallocated_columns_being_dealloced,@function
        .size           $__internal_2_$__cuda_sm10x_tcgen05_guardrail_trap_unallocated_columns_being_dealloced,(.L_x_174 - $__internal_2_$__cuda_sm10x_tcgen05_guardrail_trap_unallocated_columns_being_dealloced)
$__internal_2_$__cuda_sm10x_tcgen05_guardrail_trap_unallocated_columns_being_dealloced:
[----:B------:R-:W-:Y:S05]  /*8ca0*/  BPT.TRAP 0x1 ;  /* 0x000000040000795c */ /* 0x000fea0000300000 */
[----:B------:R-:W-:-:S04]  /*8cb0*/  HFMA2 R3, -RZ, RZ, 0, 0 ;  /* 0x00000000ff037431 */ /* 0x000fc800000001ff */
[----:B------:R-:W-:Y:S05]  /*8cc0*/  RET.REL.NODEC R2 `(_ZN7cutlass13device_kernelINS_4gemm6kernel13GemmUniversalIN4cute5tupleIJiiiiEEENS1_10collective13CollectiveMmaINS1_35MainloopSm100TmaUmmaWarpSpecializedILi8ELi2ELi4ENS5_IJNS4_1CILi1EEENSA_ILi8EEESB_EEEEENS5_IJNSA_ILi128EEENSA_ILi64EEESG_EEENS_10bfloat16_tENS5_IJlSB_lEEESI_SJ_NS4_8TiledMMAINS4_8MMA_AtomIJNS4_20SM100_MMA_F16BF16_SSISI_SI_fLi128ELi64ELNS4_4UMMA5MajorE0ELSO_0ELNSN_7ScaleInE0ELSP_0EEEEEENS4_6LayoutINS5_IJSB_SB_SB_EEENS5_IJNSA_ILi0EEESU_SU_EEEEENS5_IJNS4_10UnderscoreESX_SX_EEEEENS4_23SM90_TMA_LOAD_MULTICASTENS4_14ComposedLayoutINS4_7SwizzleILi3ELi4ELi3EEENS4_18smem_ptr_flag_bitsILi16EEENSS_INS5_IJSC_SG_EEENS5_IJSG_SB_EEEEEEEvNS4_8identityENS4_13SM90_TMA_LOADES19_vS1A_EENS_8epilogue10collective18CollectiveEpilogueINS1D_23Sm100TmaWarpSpecializedILi3ELi2ELi32ELb1ELb0EEEJSH_NS5_IJNSS_ISF_SB_EENSS_INSA_ILi32EEESB_EEEEESI_SJ_SI_SJ_NS1D_6fusion15FusionCallbacksIS1H_NS1M_17LinearCombinationISI_fSI_fLNS_15FloatRoundStyleE2EEESH_S1L_JEEENS4_5SM1004TMEM4LOAD26SM100_TMEM_LOAD_32dp32b32xES1B_NS11_INS12_ILi2ELi4ELi3EEES15_NSS_INS5_IJSC_S1J_EEENS5_IJS1J_SB_EEEEEEENS4_39AutoVectorizingCopyWithAssumedAlignmentILi128EEENS4_14SM90_TMA_STOREES20_S22_S22_EEEvvEEEEvNT_6ParamsE) ;  /* 0xffffff7002cc7950 */ /* 0x000fea0003c3ffff */
.L_x_173:
[----:B------:R-:W-:-:S00]  /*8cd0*/  BRA `(.L_x_173) ;  /* 0xfffffffc00fc7947 */ /* 0x000fc0000383ffff */
[----:B------:R-:W-:-:S00]  /*8ce0*/  NOP ;  /* 0x0000000000007918 */ /* 0x000fc00000000000 */
        /* <DEDUP_REMOVED lines=9> */
.L_x_174:


//--------------------- .nv.global.init           --------------------------
	.section	.nv.global.init,"aw",@progbits
.nv.global.init:
	.type		$str$27,@object
	.size		$str$27,($str$28 - $str$27)
$str$27:
        /*0000*/ 	.byte	0x28, 0x61, 0x64, 0x64, 0x72, 0x65, 0x73, 0x73, 0x20, 0x26, 0x20, 0x6d, 0x61, 0x73, 0x6b, 0x29
        /*0010*/ 	.byte	0x20, 0x3d, 0x3d, 0x20, 0x30, 0x00
	.type		$str$28,@object
	.size		$str$28,($str$26 - $str$28)
$str$28:
        /*0016*/ 	.byte	0x2f, 0x74, 0x6d, 0x70, 0x2f, 0x63, 0x75, 0x74, 0x6c, 0x61, 0x73, 0x73, 0x5f, 0x73, 0x77, 0x65
        /*0026*/ 	.byte	0x65, 0x70, 0x5f, 0x73, 0x72, 0x63, 0x2f, 0x69, 0x6e, 0x63, 0x6c, 0x75, 0x64, 0x65, 0x2f, 0x63
        /*0036*/ 	.byte	0x75, 0x74, 0x65, 0x2f, 0x70, 0x6f, 0x69, 0x6e, 0x74, 0x65, 0x72, 0x5f, 0x66, 0x6c, 0x61, 0x67
        /*0046*/ 	.byte	0x67, 0x65, 0x64, 0x2e, 0x68, 0x70, 0x70, 0x00
	.type		$str$26,@object
	.size		$str$26,($str$25 - $str$26)
$str$26:
        /*004e*/ 	.byte	0x2f, 0x74, 0x6d, 0x70, 0x2f, 0x63, 0x75, 0x74, 0x6c, 0x61, 0x73, 0x73, 0x5f, 0x73, 0x77, 0x65
        /*005e*/ 	.byte	0x65, 0x70, 0x5f, 0x73, 0x72, 0x63, 0x2f, 0x69, 0x6e, 0x63, 0x6c, 0x75, 0x64, 0x65, 0x2f, 0x63
        /*006e*/ 	.byte	0x75, 0x74, 0x65, 0x2f, 0x61, 0x74, 0x6f, 0x6d, 0x2f, 0x63, 0x6f, 0x70, 0x79, 0x5f, 0x74, 0x72
        /*007e*/ 	.byte	0x61, 0x69, 0x74, 0x73, 0x5f, 0x73, 0x6d, 0x31, 0x30, 0x30, 0x2e, 0x68, 0x70, 0x70, 0x00
	.type		$str$25,@object
	.size		$str$25,(__unnamed_1 - $str$25)
$str$25:
        /*008d*/ 	.byte	0x28, 0x28, 0x75, 0x69, 0x6e, 0x74, 0x33, 0x32, 0x5f, 0x74, 0x28, 0x74, 0x68, 0x72, 0x65, 0x61
        /*009d*/ 	.byte	0x64, 0x49, 0x64, 0x78, 0x2e, 0x78, 0x29, 0x20, 0x2f, 0x20, 0x33, 0x32, 0x29, 0x20, 0x25, 0x20
        /*00ad*/ 	.byte	0x34, 0x29, 0x20, 0x3d, 0x3d, 0x20, 0x28, 0x28, 0x28, 0x74, 0x6d, 0x65, 0x6d, 0x5f, 0x61, 0x64
        /*00bd*/ 	.byte	0x64, 0x72, 0x20, 0x3e, 0x3e, 0x20, 0x31, 0x36, 0x29, 0x20, 0x2f, 0x20, 0x33, 0x32, 0x29, 0x20
        /*00cd*/ 	.byte	0x25, 0x20, 0x34, 0x29, 0x00
	.type		__unnamed_1,@object
	.size		__unnamed_1,(__unnamed_2 - __unnamed_1)
__unnamed_1:
        /*00d2*/ 	.byte	0x61, 0x75, 0x74, 0x6f, 0x20, 0x63, 0x75, 0x74, 0x65, 0x3a, 0x3a, 0x61, 0x73, 0x5f, 0x70, 0x6f
        /* <DEDUP_REMOVED lines=24> */
        /*0262*/ 	.byte	0x34, 0x30, 0x39, 0x36, 0x3e, 0x3e, 0x3e, 0x3e, 0x5d, 0x00
	.type		__unnamed_2,@object
	.size		__unnamed_2,(.L_2 - __unnamed_2)
__unnamed_2:
        /* <DEDUP_REMOVED lines=42> */
        /*050c*/ 	.byte	0x3e, 0x3e, 0x5d, 0x00
.L_2:


//--------------------- .nv.shared._ZN7cutlass13device_kernelINS_4gemm6kernel13GemmUniversalIN4cute5tupleIJiiiiEEENS1_10collective13CollectiveMmaINS1_35MainloopSm100TmaUmmaWarpSpecializedILi8ELi2ELi4ENS5_IJNS4_1CILi1EEENSA_ILi8EEESB_EEEEENS5_IJNSA_ILi128EEENSA_ILi64EEESG_EEENS_10bfloat16_tENS5_IJlSB_lEEESI_SJ_NS4_8TiledMMAINS4_8MMA_AtomIJNS4_20SM100_MMA_F16BF16_SSISI_SI_fLi128ELi64ELNS4_4UMMA5MajorE0ELSO_0ELNSN_7ScaleInE0ELSP_0EEEEEENS4_6LayoutINS5_IJSB_SB_SB_EEENS5_IJNSA_ILi0EEESU_SU_EEEEENS5_IJNS4_10UnderscoreESX_SX_EEEEENS4_23SM90_TMA_LOAD_MULTICASTENS4_14ComposedLayoutINS4_7SwizzleILi3ELi4ELi3EEENS4_18smem_ptr_flag_bitsILi16EEENSS_INS5_IJSC_SG_EEENS5_IJSG_SB_EEEEEEEvNS4_8identityENS4_13SM90_TMA_LOADES19_vS1A_EENS_8epilogue10collective18CollectiveEpilogueINS1D_23Sm100TmaWarpSpecializedILi3ELi2ELi32ELb1ELb0EEEJSH_NS5_IJNSS_ISF_SB_EENSS_INSA_ILi32EEESB_EEEEESI_SJ_SI_SJ_NS1D_6fusion15FusionCallbacksIS1H_NS1M_17LinearCombinationISI_fSI_fLNS_15FloatRoundStyleE2EEESH_S1L_JEEENS4_5SM1004TMEM4LOAD26SM100_TMEM_LOAD_32dp32b32xES1B_NS11_INS12_ILi2ELi4ELi3EEES15_NSS_INS5_IJSC_S1J_EEENS5_IJS1J_SB_EEEEEEENS4_39AutoVectorizingCopyWithAssumedAlignmentILi128EEENS4_14SM90_TMA_STOREES20_S22_S22_EEEvvEEEEvNT_6ParamsE --------------------------
	.section	.nv.shared._ZN7cutlass13device_kernelINS_4gemm6kernel13GemmUniversalIN4cute5tupleIJiiiiEEENS1_10collective13CollectiveMmaINS1_35MainloopSm100TmaUmmaWarpSpecializedILi8ELi2ELi4ENS5_IJNS4_1CILi1EEENSA_ILi8EEESB_EEEEENS5_IJNSA_ILi128EEENSA_ILi64EEESG_EEENS_10bfloat16_tENS5_IJlSB_lEEESI_SJ_NS4_8TiledMMAINS4_8MMA_AtomIJNS4_20SM100_MMA_F16BF16_SSISI_SI_fLi128ELi64ELNS4_4UMMA5MajorE0ELSO_0ELNSN_7ScaleInE0ELSP_0EEEEEENS4_6LayoutINS5_IJSB_SB_SB_EEENS5_IJNSA_ILi0EEESU_SU_EEEEENS5_IJNS4_10UnderscoreESX_SX_EEEEENS4_23SM90_TMA_LOAD_MULTICASTENS4_14ComposedLayoutINS4_7SwizzleILi3ELi4ELi3EEENS4_18smem_ptr_flag_bitsILi16EEENSS_INS5_IJSC_SG_EEENS5_IJSG_SB_EEEEEEEvNS4_8identityENS4_13SM90_TMA_LOADES19_vS1A_EENS_8epilogue10collective18CollectiveEpilogueINS1D_23Sm100TmaWarpSpecializedILi3ELi2ELi32ELb1ELb0EEEJSH_NS5_IJNSS_ISF_SB_EENSS_INSA_ILi32EEESB_EEEEESI_SJ_SI_SJ_NS1D_6fusion15FusionCallbacksIS1H_NS1M_17LinearCombinationISI_fSI_fLNS_15FloatRoundStyleE2EEESH_S1L_JEEENS4_5SM1004TMEM4LOAD26SM100_TMEM_LOAD_32dp32b32xES1B_NS11_INS12_ILi2ELi4ELi3EEES15_NSS_INS5_IJSC_S1J_EEENS5_IJS1J_SB_EEEEEEENS4_39AutoVectorizingCopyWithAssumedAlignmentILi128EEENS4_14SM90_TMA_STOREES20_S22_S22_EEEvvEEEEvNT_6ParamsE,"aw",@nobits
	.sectionflags	@""
	.align	16
	.zero		1024


//--------------------- .nv.shared.reserved.0     --------------------------
	.section	.nv.shared.reserved.0,"aw",@nobits
	.weak		__nv_reservedSMEM_offset_0_alias
	.size		__nv_reservedSMEM_offset_0_alias, 0, 64
	.other		__nv_reservedSMEM_offset_0_alias,@"STO_CUDA_RESERVED_SHARED STV_DEFAULT"
__nv_reservedSMEM_offset_0_alias:
	.zero		0
.nv.shared.reserved.0:
	.zero		64
	.weak		__nv_reservedSMEM_tcgen05_partition
	.type		__nv_reservedSMEM_tcgen05_partition,@object
	.size		__nv_reservedSMEM_tcgen05_partition,(.L_0 - __nv_reservedSMEM_tcgen05_partition)
__nv_reservedSMEM_tcgen05_partition:
	.zero		32
.L_0:


//--------------------- .nv.global                --------------------------
	.section	.nv.global,"aw",@nobits
.nv.global:
	.type		_ZN40_INTERNAL_ac994893_4_k_cu_e178d40a_326474cute1_E,@object
	.size		_ZN40_INTERNAL_ac994893_4_k_cu_e178d40a_326474cute1_E,(_ZN40_INTERNAL_ac994893_4_k_cu_e178d40a_326474cuda3std3__45__cpo6cbeginE - _ZN40_INTERNAL_ac994893_4_k_cu_e178d40a_326474cute1_E)
_ZN40_INTERNAL_ac994893_4_k_cu_e178d40a_326474cute1_E:
	.zero		1
	.type		_ZN40_INTERNAL_ac994893_4_k_cu_e178d40a_326474cuda3std3__45__cpo6cbeginE,@object
	.size		_ZN40_INTERNAL_ac994893_4_k_cu_e178d40a_326474cuda3std3__45__cpo6cbeginE,(_ZN40_INTERNAL_ac994893_4_k_cu_e178d40a_326474cuda3std3__48in_placeE - _ZN40_INTERNAL_ac994893_4_k_cu_e178d40a_326474cuda3std3__45__cpo6cbeginE)
_ZN40_INTERNAL_ac994893_4_k_cu_e178d40a_326474cuda3std3__45__cpo6cbeginE:
	.zero		1
	.type		_ZN40_INTERNAL_ac994893_4_k_cu_e178d40a_326474cuda3std3__48in_placeE,@object
	.size		_ZN40_INTERNAL_ac994893_4_k_cu_e178d40a_326474cuda3std3__48in_placeE,(_ZN40_INTERNAL_ac994893_4_k_cu_e178d40a_326474cuda3std6ranges3__45__cpo9iter_moveE - _ZN40_INTERNAL_ac994893_4_k_cu_e178d40a_326474cuda3std3__48in_placeE)
_ZN40_INTERNAL_ac994893_4_k_cu_e178d40a_326474cuda3std3__48in_placeE:
	.zero		1
	.type		_ZN40_INTERNAL_ac994893_4_k_cu_e178d40a_326474cuda3std6ranges3__45__cpo9iter_moveE,@object
	.size		_ZN40_INTERNAL_ac994893_4_k_cu_e178d40a_326474cuda3std6ranges3__45__cpo9iter_moveE,(_ZN40_INTERNAL_ac994893_4_k_cu_e178d40a_326474cuda3std3__45__cpo5beginE - _ZN40_INTERNAL_ac994893_4_k_cu_e178d40a_326474cuda3std6ranges3__45__cpo9iter_moveE)
_ZN40_INTERNAL_ac994893_4_k_cu_e178d40a_326474cuda3std6ranges3__45__cpo9iter_moveE:
	.zero		1
	.type		_ZN40_INTERNAL_ac994893_4_k_cu_e178d40a_326474cuda3std3__45__cpo5beginE,@object
	.size		_ZN40_INTERNAL_ac994893_4_k_cu_e178d40a_326474cuda3std3__45__cpo5beginE,(_ZN40_INTERNAL_ac994893_4_k_cu_e178d40a_326474cuda3std3__442_GLOBAL__N__ac994893_4_k_cu_e178d40a_326476ignoreE - _ZN40_INTERNAL_ac994893_4_k_cu_e178d40a_326474cuda3std3__45__cpo5beginE)
_ZN40_INTERNAL_ac994893_4_k_cu_e178d40a_326474cuda3std3__45__cpo5beginE:
	.zero		1
	.type		_ZN40_INTERNAL_ac994893_4_k_cu_e178d40a_326474cuda3std3__442_GLOBAL__N__ac994893_4_k_cu_e178d40a_326476ignoreE,@object
	.size		_ZN40_INTERNAL_ac994893_4_k_cu_e178d40a_326474cuda3std3__442_GLOBAL__N__ac994893_4_k_cu_e178d40a_326476ignoreE,(_ZN40_INTERNAL_ac994893_4_k_cu_e178d40a_326474cute7productE - _ZN40_INTERNAL_ac994893_4_k_cu_e178d40a_326474cuda3std3__442_GLOBAL__N__ac994893_4_k_cu_e178d40a_326476ignoreE)
_ZN40_INTERNAL_ac994893_4_k_cu_e178d40a_326474cuda3std3__442_GLOBAL__N__ac994893_4_k_cu_e178d40a_326476ignoreE:
	.zero		1
	.type		_ZN40_INTERNAL_ac994893_4_k_cu_e178d40a_326474cute7productE,@object
	.size		_ZN40_INTERNAL_ac994893_4_k_cu_e178d40a_326474cute7productE,(_ZN40_INTERNAL_ac994893_4_k_cu_e178d40a_326474cuda3std3__45__cpo3endE - _ZN40_INTERNAL_ac994893_4_k_cu_e178d40a_326474cute7productE)
_ZN40_INTERNAL_ac994893_4_k_cu_e178d40a_326474cute7productE:
	.zero		1
	.type		_ZN40_INTERNAL_ac994893_4_k_cu_e178d40a_326474cuda3std3__45__cpo3endE,@object
	.size		_ZN40_INTERNAL_ac994893_4_k_cu_e178d40a_326474cuda3std3__45__cpo3endE,(_ZN40_INTERNAL_ac994893_4_k_cu_e178d40a_326474cuda3std3__419piecewise_constructE - _ZN40_INTERNAL_ac994893_4_k_cu_e178d40a_326474cuda3std3__45__cpo3endE)
_ZN40_INTERNAL_ac994893_4_k_cu_e178d40a_326474cuda3std3__45__cpo3endE:
	.zero		1
	.type		_ZN40_INTERNAL_ac994893_4_k_cu_e178d40a_326474cuda3std3__419piecewise_constructE,@object
	.size		_ZN40_INTERNAL_ac994893_4_k_cu_e178d40a_326474cuda3std3__419piecewise_constructE,(_ZN40_INTERNAL_ac994893_4_k_cu_e178d40a_326474cuda3std3__45__cpo4cendE - _ZN40_INTERNAL_ac994893_4_k_cu_e178d40a_326474cuda3std3__419piecewise_constructE)
_ZN40_INTERNAL_ac994893_4_k_cu_e178d40a_326474cuda3std3__419piecewise_constructE:
	.zero		1
	.type		_ZN40_INTERNAL_ac994893_4_k_cu_e178d40a_326474cuda3std3__45__cpo4cendE,@object
	.size		_ZN40_INTERNAL_ac994893_4_k_cu_e178d40a_326474cuda3std3__45__cpo4cendE,(_ZN40_INTERNAL_ac994893_4_k_cu_e178d40a_326474cuda3std6ranges3__45__cpo4swapE - _ZN40_INTERNAL_ac994893_4_k_cu_e178d40a_326474cuda3std3__45__cpo4cendE)
_ZN40_INTERNAL_ac994893_4_k_cu_e178d40a_326474cuda3std3__45__cpo4cendE:
	.zero		1
	.type		_ZN40_INTERNAL_ac994893_4_k_cu_e178d40a_326474cuda3std6ranges3__45__cpo4swapE,@object
	.size		_ZN40_INTERNAL_ac994893_4_k_cu_e178d40a_326474cuda3std6ranges3__45__cpo4swapE,(.L_10 - _ZN40_INTERNAL_ac994893_4_k_cu_e178d40a_326474cuda3std6ranges3__45__cpo4swapE)
_ZN40_INTERNAL_ac994893_4_k_cu_e178d40a_326474cuda3std6ranges3__45__cpo4swapE:
	.zero		1
.L_10:


//--------------------- .nv.constant0._ZN7cutlass13device_kernelINS_4gemm6kernel13GemmUniversalIN4cute5tupleIJiiiiEEENS1_10collective13CollectiveMmaINS1_35MainloopSm100TmaUmmaWarpSpecializedILi8ELi2ELi4ENS5_IJNS4_1CILi1EEENSA_ILi8EEESB_EEEEENS5_IJNSA_ILi128EEENSA_ILi64EEESG_EEENS_10bfloat16_tENS5_IJlSB_lEEESI_SJ_NS4_8TiledMMAINS4_8MMA_AtomIJNS4_20SM100_MMA_F16BF16_SSISI_SI_fLi128ELi64ELNS4_4UMMA5MajorE0ELSO_0ELNSN_7ScaleInE0ELSP_0EEEEEENS4_6LayoutINS5_IJSB_SB_SB_EEENS5_IJNSA_ILi0EEESU_SU_EEEEENS5_IJNS4_10UnderscoreESX_SX_EEEEENS4_23SM90_TMA_LOAD_MULTICASTENS4_14ComposedLayoutINS4_7SwizzleILi3ELi4ELi3EEENS4_18smem_ptr_flag_bitsILi16EEENSS_INS5_IJSC_SG_EEENS5_IJSG_SB_EEEEEEEvNS4_8identityENS4_13SM90_TMA_LOADES19_vS1A_EENS_8epilogue10collective18CollectiveEpilogueINS1D_23Sm100TmaWarpSpecializedILi3ELi2ELi32ELb1ELb0EEEJSH_NS5_IJNSS_ISF_SB_EENSS_INSA_ILi32EEESB_EEEEESI_SJ_SI_SJ_NS1D_6fusion15FusionCallbacksIS1H_NS1M_17LinearCombinationISI_fSI_fLNS_15FloatRoundStyleE2EEESH_S1L_JEEENS4_5SM1004TMEM4LOAD26SM100_TMEM_LOAD_32dp32b32xES1B_NS11_INS12_ILi2ELi4ELi3EEES15_NSS_INS5_IJSC_S1J_EEENS5_IJS1J_SB_EEEEEEENS4_39AutoVectorizingCopyWithAssumedAlignmentILi128EEENS4_14SM90_TMA_STOREES20_S22_S22_EEEvvEEEEvNT_6ParamsE --------------------------
	.section	.nv.constant0._ZN7cutlass13device_kernelINS_4gemm6kernel13GemmUniversalIN4cute5tupleIJiiiiEEENS1_10collective13CollectiveMmaINS1_35MainloopSm100TmaUmmaWarpSpecializedILi8ELi2ELi4ENS5_IJNS4_1CILi1EEENSA_ILi8EEESB_EEEEENS5_IJNSA_ILi128EEENSA_ILi64EEESG_EEENS_10bfloat16_tENS5_IJlSB_lEEESI_SJ_NS4_8TiledMMAINS4_8MMA_AtomIJNS4_20SM100_MMA_F16BF16_SSISI_SI_fLi128ELi64ELNS4_4UMMA5MajorE0ELSO_0ELNSN_7ScaleInE0ELSP_0EEEEEENS4_6LayoutINS5_IJSB_SB_SB_EEENS5_IJNSA_ILi0EEESU_SU_EEEEENS5_IJNS4_10UnderscoreESX_SX_EEEEENS4_23SM90_TMA_LOAD_MULTICASTENS4_14ComposedLayoutINS4_7SwizzleILi3ELi4ELi3EEENS4_18smem_ptr_flag_bitsILi16EEENSS_INS5_IJSC_SG_EEENS5_IJSG_SB_EEEEEEEvNS4_8identityENS4_13SM90_TMA_LOADES19_vS1A_EENS_8epilogue10collective18CollectiveEpilogueINS1D_23Sm100TmaWarpSpecializedILi3ELi2ELi32ELb1ELb0EEEJSH_NS5_IJNSS_ISF_SB_EENSS_INSA_ILi32EEESB_EEEEESI_SJ_SI_SJ_NS1D_6fusion15FusionCallbacksIS1H_NS1M_17LinearCombinationISI_fSI_fLNS_15FloatRoundStyleE2EEESH_S1L_JEEENS4_5SM1004TMEM4LOAD26SM100_TMEM_LOAD_32dp32b32xES1B_NS11_INS12_ILi2ELi4ELi3EEES15_NSS_INS5_IJSC_S1J_EEENS5_IJS1J_SB_EEEEEEENS4_39AutoVectorizingCopyWithAssumedAlignmentILi128EEENS4_14SM90_TMA_STOREES20_S22_S22_EEEvvEEEEvNT_6ParamsE,"a",@progbits
	.sectionflags	@""
	.align	4
.nv.constant0._ZN7cutlass13device_kernelINS_4gemm6kernel13GemmUniversalIN4cute5tupleIJiiiiEEENS1_10collective13CollectiveMmaINS1_35MainloopSm100TmaUmmaWarpSpecializedILi8ELi2ELi4ENS5_IJNS4_1CILi1EEENSA_ILi8EEESB_EEEEENS5_IJNSA_ILi128EEENSA_ILi64EEESG_EEENS_10bfloat16_tENS5_IJlSB_lEEESI_SJ_NS4_8TiledMMAINS4_8MMA_AtomIJNS4_20SM100_MMA_F16BF16_SSISI_SI_fLi128ELi64ELNS4_4UMMA5MajorE0ELSO_0ELNSN_7ScaleInE0ELSP_0EEEEEENS4_6LayoutINS5_IJSB_SB_SB_EEENS5_IJNSA_ILi0EEESU_SU_EEEEENS5_IJNS4_10UnderscoreESX_SX_EEEEENS4_23SM90_TMA_LOAD_MULTICASTENS4_14ComposedLayoutINS4_7SwizzleILi3ELi4ELi3EEENS4_18smem_ptr_flag_bitsILi16EEENSS_INS5_IJSC_SG_EEENS5_IJSG_SB_EEEEEEEvNS4_8identityENS4_13SM90_TMA_LOADES19_vS1A_EENS_8epilogue10collective18CollectiveEpilogueINS1D_23Sm100TmaWarpSpecializedILi3ELi2ELi32ELb1ELb0EEEJSH_NS5_IJNSS_ISF_SB_EENSS_INSA_ILi32EEESB_EEEEESI_SJ_SI_SJ_NS1D_6fusion15FusionCallbacksIS1H_NS1M_17LinearCombinationISI_fSI_fLNS_15FloatRoundStyleE2EEESH_S1L_JEEENS4_5SM1004TMEM4LOAD26SM100_TMEM_LOAD_32dp32b32xES1B_NS11_INS12_ILi2ELi4ELi3EEES15_NSS_INS5_IJSC_S1J_EEENS5_IJS1J_SB_EEEEEEENS4_39AutoVectorizingCopyWithAssumedAlignmentILi128EEENS4_14SM90_TMA_STOREES20_S22_S22_EEEvvEEEEvNT_6ParamsE:
	.zero		2944


//--------------------- SYMBOLS --------------------------

	.type		.nv.reservedSmem.offset0,@object
	.size		.nv.reservedSmem.offset0,0x4
	.type		.nv.reservedSmem.cap,@object
	.size		.nv.reservedSmem.cap,0x4
	.type		__assertfail,@function
